	.target	sm_100a

	.elftype	@"ET_EXEC"


//--------------------- .note.nv.tkinfo           --------------------------
	.section	.note.nv.tkinfo,"",@"SHT_NOTE"
	.sectionflags	@"SHF_NOTE_NV_TKINFO"
	.tkinfo
        /*0018*/ 	.word	0x00000002
        /*0030*/ 	.string	""
        /*0030*/ 	.string	"ptxas"
        /*0030*/ 	.string	"Cuda compilation tools, release 13.0, V13.0.88"
        /*0030*/ 	.string	"Build cuda_13.0.r13.0/compiler.36424714_0"
        /*0030*/ 	.string	"-arch sm_100a -m 64 "



//--------------------- .note.nv.cuinfo           --------------------------
	.section	.note.nv.cuinfo,"",@"SHT_NOTE"
	.sectionflags	@"SHF_NOTE_NV_CUINFO"
        /*0018*/ 	.short	0x0002
        /*001a*/ 	.short	0x0064
        /*001c*/ 	.short	0x0082
	.zero		2


//--------------------- .nv.info                  --------------------------
	.section	.nv.info,"",@"SHT_CUDA_INFO"
	.align	4


	//----- nvinfo : EIATTR_REGCOUNT
	.align		4
        /*0000*/ 	.byte	0x04, 0x2f
        /*0002*/ 	.short	(.L_19 - .L_18)
	.align		4
.L_18:
        /*0004*/ 	.word	index@(_ZN7cutlass13device_kernelINS_4gemm6kernel13GemmUniversalIN4cute5tupleIJiiiiEEENS1_10collective13CollectiveMmaINS1_35MainloopSm100TmaUmmaWarpSpecializedILi4ELi2ELi4ENS5_IJNS4_1CILi2EEESB_NSA_ILi1EEEEEEEENS5_IJNSA_ILi64EEENSA_ILi256EEESF_EEENS_6half_tENS5_IJlSC_lEEESI_SJ_NS4_8TiledMMAINS4_8MMA_AtomIJNS4_20SM100_MMA_F16BF16_SSISI_SI_fLi64ELi256ELNS4_4UMMA5MajorE0ELSO_0ELNSN_7ScaleInE0ELSP_0EEEEEENS4_6LayoutINS5_IJSC_SC_SC_EEENS5_IJNSA_ILi0EEESU_SU_EEEEENS5_IJNS4_10UnderscoreESX_SX_EEEEENS4_23SM90_TMA_LOAD_MULTICASTENS4_14ComposedLayoutINS4_7SwizzleILi3ELi4ELi3EEENS4_18smem_ptr_flag_bitsILi16EEENSS_INS5_IJNSA_ILi8EEESF_EEENS5_IJSF_SC_EEEEEEEvNS4_8identityES10_S1A_vS1B_EENS_8epilogue10collective18CollectiveEpilogueINS1D_23Sm100TmaWarpSpecializedILi4ELi2ELi32ELb1ELb0EEEJSH_NS5_IJNSS_ISF_SC_EES1I_EEESI_SJ_SI_SJ_NS1D_6fusion15FusionCallbacksIS1H_NS1K_17LinearCombinationISI_fSI_fLNS_15FloatRoundStyleE2EEESH_S1J_JEEENS4_5SM1004TMEM4LOAD26SM100_TMEM_LOAD_16dp256b8xENS4_13SM90_TMA_LOADES1A_NS4_17SM75_U32x4_LDSM_NENS4_14SM90_TMA_STOREES1A_NS4_17SM90_U32x4_STSM_NENS4_39AutoVectorizingCopyWithAssumedAlignmentILi128EEEEEEvvEEEEvNT_6ParamsE)
        /*0008*/ 	.word	0x0000007a


	//----- nvinfo : EIATTR_FRAME_SIZE
	.align		4
.L_19:
        /*000c*/ 	.byte	0x04, 0x11
        /*000e*/ 	.short	(.L_21 - .L_20)
	.align		4
.L_20:
        /*0010*/ 	.word	index@($__internal_2_$__cuda_sm10x_tcgen05_guardrail_trap_unallocated_columns_being_dealloced)
        /*0014*/ 	.word	0x00000000


	//----- nvinfo : EIATTR_FRAME_SIZE
	.align		4
.L_21:
        /*0018*/ 	.byte	0x04, 0x11
        /*001a*/ 	.short	(.L_23 - .L_22)
	.align		4
.L_22:
        /*001c*/ 	.word	index@($__internal_1_$__cuda_sm10x_tcgen05_guardrail_trap_phase_invalid_during_alloc)
        /*0020*/ 	.word	0x00000000


	//----- nvinfo : EIATTR_FRAME_SIZE
	.align		4
.L_23:
        /*0024*/ 	.byte	0x04, 0x11
        /*0026*/ 	.short	(.L_25 - .L_24)
	.align		4
.L_24:
        /*0028*/ 	.word	index@($__internal_0_$__cuda_sm10x_tcgen05_guardrail_trap_col_being_dealloced_not_returned_by_alloc)
        /*002c*/ 	.word	0x00000000


	//----- nvinfo : EIATTR_FRAME_SIZE
	.align		4
.L_25:
        /*0030*/ 	.byte	0x04, 0x11
        /*0032*/ 	.short	(.L_27 - .L_26)
	.align		4
.L_26:
        /*0034*/ 	.word	index@(_ZN7cutlass13device_kernelINS_4gemm6kernel13GemmUniversalIN4cute5tupleIJiiiiEEENS1_10collective13CollectiveMmaINS1_35MainloopSm100TmaUmmaWarpSpecializedILi4ELi2ELi4ENS5_IJNS4_1CILi2EEESB_NSA_ILi1EEEEEEEENS5_IJNSA_ILi64EEENSA_ILi256EEESF_EEENS_6half_tENS5_IJlSC_lEEESI_SJ_NS4_8TiledMMAINS4_8MMA_AtomIJNS4_20SM100_MMA_F16BF16_SSISI_SI_fLi64ELi256ELNS4_4UMMA5MajorE0ELSO_0ELNSN_7ScaleInE0ELSP_0EEEEEENS4_6LayoutINS5_IJSC_SC_SC_EEENS5_IJNSA_ILi0EEESU_SU_EEEEENS5_IJNS4_10UnderscoreESX_SX_EEEEENS4_23SM90_TMA_LOAD_MULTICASTENS4_14ComposedLayoutINS4_7SwizzleILi3ELi4ELi3EEENS4_18smem_ptr_flag_bitsILi16EEENSS_INS5_IJNSA_ILi8EEESF_EEENS5_IJSF_SC_EEEEEEEvNS4_8identityES10_S1A_vS1B_EENS_8epilogue10collective18CollectiveEpilogueINS1D_23Sm100TmaWarpSpecializedILi4ELi2ELi32ELb1ELb0EEEJSH_NS5_IJNSS_ISF_SC_EES1I_EEESI_SJ_SI_SJ_NS1D_6fusion15FusionCallbacksIS1H_NS1K_17LinearCombinationISI_fSI_fLNS_15FloatRoundStyleE2EEESH_S1J_JEEENS4_5SM1004TMEM4LOAD26SM100_TMEM_LOAD_16dp256b8xENS4_13SM90_TMA_LOADES1A_NS4_17SM75_U32x4_LDSM_NENS4_14SM90_TMA_STOREES1A_NS4_17SM90_U32x4_STSM_NENS4_39AutoVectorizingCopyWithAssumedAlignmentILi128EEEEEEvvEEEEvNT_6ParamsE)
        /*0038*/ 	.word	0x00000000


	//----- nvinfo : EIATTR_MIN_STACK_SIZE
	.align		4
.L_27:
        /*003c*/ 	.byte	0x04, 0x12
        /*003e*/ 	.short	(.L_29 - .L_28)
	.align		4
.L_28:
        /*0040*/ 	.word	index@(_ZN7cutlass13device_kernelINS_4gemm6kernel13GemmUniversalIN4cute5tupleIJiiiiEEENS1_10collective13CollectiveMmaINS1_35MainloopSm100TmaUmmaWarpSpecializedILi4ELi2ELi4ENS5_IJNS4_1CILi2EEESB_NSA_ILi1EEEEEEEENS5_IJNSA_ILi64EEENSA_ILi256EEESF_EEENS_6half_tENS5_IJlSC_lEEESI_SJ_NS4_8TiledMMAINS4_8MMA_AtomIJNS4_20SM100_MMA_F16BF16_SSISI_SI_fLi64ELi256ELNS4_4UMMA5MajorE0ELSO_0ELNSN_7ScaleInE0ELSP_0EEEEEENS4_6LayoutINS5_IJSC_SC_SC_EEENS5_IJNSA_ILi0EEESU_SU_EEEEENS5_IJNS4_10UnderscoreESX_SX_EEEEENS4_23SM90_TMA_LOAD_MULTICASTENS4_14ComposedLayoutINS4_7SwizzleILi3ELi4ELi3EEENS4_18smem_ptr_flag_bitsILi16EEENSS_INS5_IJNSA_ILi8EEESF_EEENS5_IJSF_SC_EEEEEEEvNS4_8identityES10_S1A_vS1B_EENS_8epilogue10collective18CollectiveEpilogueINS1D_23Sm100TmaWarpSpecializedILi4ELi2ELi32ELb1ELb0EEEJSH_NS5_IJNSS_ISF_SC_EES1I_EEESI_SJ_SI_SJ_NS1D_6fusion15FusionCallbacksIS1H_NS1K_17LinearCombinationISI_fSI_fLNS_15FloatRoundStyleE2EEESH_S1J_JEEENS4_5SM1004TMEM4LOAD26SM100_TMEM_LOAD_16dp256b8xENS4_13SM90_TMA_LOADES1A_NS4_17SM75_U32x4_LDSM_NENS4_14SM90_TMA_STOREES1A_NS4_17SM90_U32x4_STSM_NENS4_39AutoVectorizingCopyWithAssumedAlignmentILi128EEEEEEvvEEEEvNT_6ParamsE)
        /*0044*/ 	.word	0x00000000
.L_29:


//--------------------- .nv.compat                --------------------------
	.section	.nv.compat,"",@"SHT_CUDA_COMPAT_INFO"
	.align	4
        /*0000*/ 	.byte	0x02, 0x09, 0x01, 0x00, 0x02, 0x02, 0x02, 0x00, 0x02, 0x05, 0x05, 0x00, 0x03, 0x07, 0x01, 0x01
        /*0010*/ 	.byte	0x02, 0x03, 0x01, 0x00, 0x02, 0x06, 0x01, 0x00, 0x04, 0x0b, 0x08, 0x00, 0x09, 0x00, 0x00, 0x00
        /*0020*/ 	.byte	0x00, 0x00, 0x00, 0x00


//--------------------- .nv.info._ZN7cutlass13device_kernelINS_4gemm6kernel13GemmUniversalIN4cute5tupleIJiiiiEEENS1_10collective13CollectiveMmaINS1_35MainloopSm100TmaUmmaWarpSpecializedILi4ELi2ELi4ENS5_IJNS4_1CILi2EEESB_NSA_ILi1EEEEEEEENS5_IJNSA_ILi64EEENSA_ILi256EEESF_EEENS_6half_tENS5_IJlSC_lEEESI_SJ_NS4_8TiledMMAINS4_8MMA_AtomIJNS4_20SM100_MMA_F16BF16_SSISI_SI_fLi64ELi256ELNS4_4UMMA5MajorE0ELSO_0ELNSN_7ScaleInE0ELSP_0EEEEEENS4_6LayoutINS5_IJSC_SC_SC_EEENS5_IJNSA_ILi0EEESU_SU_EEEEENS5_IJNS4_10UnderscoreESX_SX_EEEEENS4_23SM90_TMA_LOAD_MULTICASTENS4_14ComposedLayoutINS4_7SwizzleILi3ELi4ELi3EEENS4_18smem_ptr_flag_bitsILi16EEENSS_INS5_IJNSA_ILi8EEESF_EEENS5_IJSF_SC_EEEEEEEvNS4_8identityES10_S1A_vS1B_EENS_8epilogue10collective18CollectiveEpilogueINS1D_23Sm100TmaWarpSpecializedILi4ELi2ELi32ELb1ELb0EEEJSH_NS5_IJNSS_ISF_SC_EES1I_EEESI_SJ_SI_SJ_NS1D_6fusion15FusionCallbacksIS1H_NS1K_17LinearCombinationISI_fSI_fLNS_15FloatRoundStyleE2EEESH_S1J_JEEENS4_5SM1004TMEM4LOAD26SM100_TMEM_LOAD_16dp256b8xENS4_13SM90_TMA_LOADES1A_NS4_17SM75_U32x4_LDSM_NENS4_14SM90_TMA_STOREES1A_NS4_17SM90_U32x4_STSM_NENS4_39AutoVectorizingCopyWithAssumedAlignmentILi128EEEEEEvvEEEEvNT_6ParamsE --------------------------
	.section	.nv.info._ZN7cutlass13device_kernelINS_4gemm6kernel13GemmUniversalIN4cute5tupleIJiiiiEEENS1_10collective13CollectiveMmaINS1_35MainloopSm100TmaUmmaWarpSpecializedILi4ELi2ELi4ENS5_IJNS4_1CILi2EEESB_NSA_ILi1EEEEEEEENS5_IJNSA_ILi64EEENSA_ILi256EEESF_EEENS_6half_tENS5_IJlSC_lEEESI_SJ_NS4_8TiledMMAINS4_8MMA_AtomIJNS4_20SM100_MMA_F16BF16_SSISI_SI_fLi64ELi256ELNS4_4UMMA5MajorE0ELSO_0ELNSN_7ScaleInE0ELSP_0EEEEEENS4_6LayoutINS5_IJSC_SC_SC_EEENS5_IJNSA_ILi0EEESU_SU_EEEEENS5_IJNS4_10UnderscoreESX_SX_EEEEENS4_23SM90_TMA_LOAD_MULTICASTENS4_14ComposedLayoutINS4_7SwizzleILi3ELi4ELi3EEENS4_18smem_ptr_flag_bitsILi16EEENSS_INS5_IJNSA_ILi8EEESF_EEENS5_IJSF_SC_EEEEEEEvNS4_8identityES10_S1A_vS1B_EENS_8epilogue10collective18CollectiveEpilogueINS1D_23Sm100TmaWarpSpecializedILi4ELi2ELi32ELb1ELb0EEEJSH_NS5_IJNSS_ISF_SC_EES1I_EEESI_SJ_SI_SJ_NS1D_6fusion15FusionCallbacksIS1H_NS1K_17LinearCombinationISI_fSI_fLNS_15FloatRoundStyleE2EEESH_S1J_JEEENS4_5SM1004TMEM4LOAD26SM100_TMEM_LOAD_16dp256b8xENS4_13SM90_TMA_LOADES1A_NS4_17SM75_U32x4_LDSM_NENS4_14SM90_TMA_STOREES1A_NS4_17SM90_U32x4_STSM_NENS4_39AutoVectorizingCopyWithAssumedAlignmentILi128EEEEEEvvEEEEvNT_6ParamsE,"",@"SHT_CUDA_INFO"
	.sectionflags	@""
	.align	4


	//----- nvinfo : EIATTR_CUDA_API_VERSION
	.align		4
        /*0000*/ 	.byte	0x04, 0x37
        /*0002*/ 	.short	(.L_31 - .L_30)
.L_30:
        /*0004*/ 	.word	0x00000082


	//----- nvinfo : EIATTR_KPARAM_INFO
	.align		4
.L_31:
        /*0008*/ 	.byte	0x04, 0x17
        /*000a*/ 	.short	(.L_33 - .L_32)
.L_32:
        /*000c*/ 	.word	0x00000000
        /*0010*/ 	.short	0x0000
        /*0012*/ 	.short	0x0000
        /*0014*/ 	.byte	0x00, 0xf0, 0x01, 0x20


	//----- nvinfo : EIATTR_AT_ENTRY_FRAGMENTS
	.align		4
.L_33:
        /*0018*/ 	.byte	0x04, 0x4f
        /*001a*/ 	.short	(.L_35 - .L_34)


	//   ....[0]....
.L_34:
        /*001c*/ 	.word	0x00000006


	//----- nvinfo : EIATTR_RESERVED_SMEM_USED
	.align		4
.L_35:
        /*0020*/ 	.byte	0x01, 0x41
	.zero		2


	//----- nvinfo : EIATTR_SPARSE_MMA_MASK
	.align		4
        /*0024*/ 	.byte	0x03, 0x50
        /*0026*/ 	.short	0x0000


	//----- nvinfo : EIATTR_TCGEN05_1CTA_USED
	.align		4
        /*0028*/ 	.byte	0x01, 0x51
	.zero		2


	//----- nvinfo : EIATTR_MAXREG_COUNT
	.align		4
        /*002c*/ 	.byte	0x03, 0x1b
        /*002e*/ 	.short	0x00ff


	//----- nvinfo : EIATTR_NUM_BARRIERS
	.align		4
        /*0030*/ 	.byte	0x02, 0x4c
        /*0032*/ 	.byte	0x07
	.zero		1


	//----- nvinfo : EIATTR_EXTERNS
	.align		4
        /*0034*/ 	.byte	0x04, 0x0f
        /*0036*/ 	.short	(.L_37 - .L_36)


	//   ....[0]....
	.align		4
.L_36:
        /*0038*/ 	.word	index@(__assertfail)


	//----- nvinfo : EIATTR_MERCURY_ISA_VERSION
	.align		4
.L_37:
        /*003c*/ 	.byte	0x03, 0x5f
        /*003e*/ 	.short	0x0101


	//----- nvinfo : EIATTR_INT_WARP_WIDE_INSTR_OFFSETS
	.align		4
        /*0040*/ 	.byte	0x04, 0x31
        /*0042*/ 	.short	(.L_39 - .L_38)


	//   ....[0]....
.L_38:
        /*0044*/ 	.word	0x00003ed0


	//   ....[1]....
        /*0048*/ 	.word	0x00003ef0


	//   ....[2]....
        /*004c*/ 	.word	0x00003f20


	//   ....[3]....
        /*0050*/ 	.word	0x00004aa0


	//   ....[4]....
        /*0054*/ 	.word	0x00004b10


	//   ....[5]....
        /*0058*/ 	.word	0x00004be0


	//   ....[6]....
        /*005c*/ 	.word	0x00004c60


	//   ....[7]....
        /*0060*/ 	.word	0x00004d50


	//   ....[8]....
        /*0064*/ 	.word	0x00004dd0


	//   ....[9]....
        /*0068*/ 	.word	0x00004eb0


	//   ....[10]....
        /*006c*/ 	.word	0x00004f60


	//----- nvinfo : EIATTR_COOP_GROUP_MASK_REGIDS
	.align		4
.L_39:
        /*0070*/ 	.byte	0x04, 0x29
        /*0072*/ 	.short	(.L_41 - .L_40)


	//   ....[0]....
.L_40:
        /*0074*/ 	.word	0xffffffff


	//   ....[1]....
        /*0078*/ 	.word	0xffffffff


	//   ....[2]....
        /*007c*/ 	.word	0xffffffff


	//   ....[3]....
        /*0080*/ 	.word	0xffffffff


	//   ....[4]....
        /*0084*/ 	.word	0xffffffff


	//   ....[5]....
        /*0088*/ 	.word	0xffffffff


	//   ....[6]....
        /*008c*/ 	.word	0xffffffff


	//   ....[7]....
        /*0090*/ 	.word	0xffffffff


	//   ....[8]....
        /*0094*/ 	.word	0xffffffff


	//   ....[9]....
        /*0098*/ 	.word	0xffffffff


	//   ....[10]....
        /*009c*/ 	.word	0xffffffff


	//   ....[11]....
        /*00a0*/ 	.word	0xffffffff


	//   ....[12]....
        /*00a4*/ 	.word	0xffffffff


	//   ....[13]....
        /*00a8*/ 	.word	0xffffffff


	//----- nvinfo : EIATTR_COOP_GROUP_INSTR_OFFSETS
	.align		4
.L_41:
        /*00ac*/ 	.byte	0x04, 0x28
        /*00ae*/ 	.short	(.L_43 - .L_42)


	//   ....[0]....
.L_42:
        /*00b0*/ 	.word	0x00000080


	//   ....[1]....
        /*00b4*/ 	.word	0x000004f0


	//   ....[2]....
        /*00b8*/ 	.word	0x000006a0


	//   ....[3]....
        /*00bc*/ 	.word	0x00000840


	//   ....[4]....
        /*00c0*/ 	.word	0x00000940


	//   ....[5]....
        /*00c4*/ 	.word	0x00000ab0


	//   ....[6]....
        /*00c8*/ 	.word	0x00000c50


	//   ....[7]....
        /*00cc*/ 	.word	0x00000e00


	//   ....[8]....
        /*00d0*/ 	.word	0x000021d0


	//   ....[9]....
        /*00d4*/ 	.word	0x000030c0


	//   ....[10]....
        /*00d8*/ 	.word	0x000032d0


	//   ....[11]....
        /*00dc*/ 	.word	0x00003300


	//   ....[12]....
        /*00e0*/ 	.word	0x00003db0


	//   ....[13]....
        /*00e4*/ 	.word	0x00003fe0


	//----- nvinfo : EIATTR_VRC_CTA_INIT_COUNT
	.align		4
.L_43:
        /*00e8*/ 	.byte	0x02, 0x4a
        /*00ea*/ 	.byte	0x80
	.zero		1


	//----- nvinfo : EIATTR_SYSCALL_OFFSETS
	.align		4
        /*00ec*/ 	.byte	0x04, 0x46
        /*00ee*/ 	.short	(.L_45 - .L_44)


	//   ....[0]....
.L_44:
        /*00f0*/ 	.word	0x00005bf0


	//   ....[1]....
        /*00f4*/ 	.word	0x00005ce0


	//   ....[2]....
        /*00f8*/ 	.word	0x00006550


	//   ....[3]....
        /*00fc*/ 	.word	0x00007210


	//   ....[4]....
        /*0100*/ 	.word	0x00007e80


	//   ....[5]....
        /*0104*/ 	.word	0x00008ae0


	//----- nvinfo : EIATTR_MBARRIER_INSTR_OFFSETS
	.align		4
.L_45:
        /*0108*/ 	.byte	0x04, 0x39
        /*010a*/ 	.short	(.L_47 - .L_46)


	//   ....[0]....
.L_46:
        /*010c*/ 	.word	0x00000610
        /*0110*/ 	.word	0x000000ff
        /*0114*/ 	.word	0x00000000
        /*0118*/ 	.short	0x0100
        /*011a*/ 	.byte	0x04
	.zero		1


	//   ....[1]....
        /*011c*/ 	.word	0x00000620
        /*0120*/ 	.word	0x000000ff
        /*0124*/ 	.word	0x00000020
        /*0128*/ 	.short	0x0100
        /*012a*/ 	.byte	0x04
	.zero		1


	//   ....[2]....
        /*012c*/ 	.word	0x00000630
        /*0130*/ 	.word	0x000000ff
        /*0134*/ 	.word	0x00000008
        /*0138*/ 	.short	0x0100
        /*013a*/ 	.byte	0x04
	.zero		1


	//   ....[3]....
        /*013c*/ 	.word	0x00000640
        /*0140*/ 	.word	0x000000ff
        /*0144*/ 	.word	0x00000028
        /*0148*/ 	.short	0x0100
        /*014a*/ 	.byte	0x04
	.zero		1


	//   ....[4]....
        /*014c*/ 	.word	0x00000650
        /*0150*/ 	.word	0x000000ff
        /*0154*/ 	.word	0x00000010
        /*0158*/ 	.short	0x0100
        /*015a*/ 	.byte	0x04
	.zero		1


	//   ....[5]....
        /*015c*/ 	.word	0x00000660
        /*0160*/ 	.word	0x000000ff
        /*0164*/ 	.word	0x00000030
        /*0168*/ 	.short	0x0100
        /*016a*/ 	.byte	0x04
	.zero		1


	//   ....[6]....
        /*016c*/ 	.word	0x00000670
        /*0170*/ 	.word	0x000000ff
        /*0174*/ 	.word	0x00000018
        /*0178*/ 	.short	0x0100
        /*017a*/ 	.byte	0x04
	.zero		1


	//   ....[7]....
        /*017c*/ 	.word	0x00000680
        /*0180*/ 	.word	0x000000ff
        /*0184*/ 	.word	0x00000038
        /*0188*/ 	.short	0x0100
        /*018a*/ 	.byte	0x04
	.zero		1


	//   ....[8]....
        /*018c*/ 	.word	0x000007b0
        /*0190*/ 	.word	0x000000ff
        /*0194*/ 	.word	0x00000040
        /*0198*/ 	.short	0x0100
        /*019a*/ 	.byte	0x04
	.zero		1


	//   ....[9]....
        /*019c*/ 	.word	0x000007c0
        /*01a0*/ 	.word	0x000000ff
        /*01a4*/ 	.word	0x00000060
        /*01a8*/ 	.short	0x0100
        /*01aa*/ 	.byte	0x04
	.zero		1


	//   ....[10]....
        /*01ac*/ 	.word	0x000007d0
        /*01b0*/ 	.word	0x000000ff
        /*01b4*/ 	.word	0x00000048
        /*01b8*/ 	.short	0x0100
        /*01ba*/ 	.byte	0x04
	.zero		1


	//   ....[11]....
        /*01bc*/ 	.word	0x000007e0
        /*01c0*/ 	.word	0x000000ff
        /*01c4*/ 	.word	0x00000068
        /*01c8*/ 	.short	0x0100
        /*01ca*/ 	.byte	0x04
	.zero		1


	//   ....[12]....
        /*01cc*/ 	.word	0x000007f0
        /*01d0*/ 	.word	0x000000ff
        /*01d4*/ 	.word	0x00000050
        /*01d8*/ 	.short	0x0100
        /*01da*/ 	.byte	0x04
	.zero		1


	//   ....[13]....
        /*01dc*/ 	.word	0x00000800
        /*01e0*/ 	.word	0x000000ff
        /*01e4*/ 	.word	0x00000070
        /*01e8*/ 	.short	0x0100
        /*01ea*/ 	.byte	0x04
	.zero		1


	//   ....[14]....
        /*01ec*/ 	.word	0x00000810
        /*01f0*/ 	.word	0x000000ff
        /*01f4*/ 	.word	0x00000058
        /*01f8*/ 	.short	0x0100
        /*01fa*/ 	.byte	0x04
	.zero		1


	//   ....[15]....
        /*01fc*/ 	.word	0x00000820
        /*0200*/ 	.word	0x000000ff
        /*0204*/ 	.word	0x00000078
        /*0208*/ 	.short	0x0100
        /*020a*/ 	.byte	0x04
	.zero		1


	//   ....[16]....
        /*020c*/ 	.word	0x00000910
        /*0210*/ 	.word	0x000000ff
        /*0214*/ 	.word	0x00000080
        /*0218*/ 	.short	0x0100
        /*021a*/ 	.byte	0x06
	.zero		1


	//   ....[17]....
        /*021c*/ 	.word	0x00000920
        /*0220*/ 	.word	0x000000ff
        /*0224*/ 	.word	0x00000088
        /*0228*/ 	.short	0x0100
        /*022a*/ 	.byte	0x06
	.zero		1


	//   ....[18]....
        /*022c*/ 	.word	0x00000a60
        /*0230*/ 	.word	0x000000ff
        /*0234*/ 	.word	0x00000090
        /*0238*/ 	.short	0x0100
        /*023a*/ 	.byte	0x06
	.zero		1


	//   ....[19]....
        /*023c*/ 	.word	0x00000a70
        /*0240*/ 	.word	0x000000ff
        /*0244*/ 	.word	0x000000a0
        /*0248*/ 	.short	0x0100
        /*024a*/ 	.byte	0x06
	.zero		1


	//   ....[20]....
        /*024c*/ 	.word	0x00000a80
        /*0250*/ 	.word	0x000000ff
        /*0254*/ 	.word	0x00000098
        /*0258*/ 	.short	0x0100
        /*025a*/ 	.byte	0x06
	.zero		1


	//   ....[21]....
        /*025c*/ 	.word	0x00000a90
        /*0260*/ 	.word	0x000000ff
        /*0264*/ 	.word	0x000000a8
        /*0268*/ 	.short	0x0100
        /*026a*/ 	.byte	0x06
	.zero		1


	//   ....[22]....
        /*026c*/ 	.word	0x00000bc0
        /*0270*/ 	.word	0x000000ff
        /*0274*/ 	.word	0x000000b0
        /*0278*/ 	.short	0x0100
        /*027a*/ 	.byte	0x04
	.zero		1


	//   ....[23]....
        /*027c*/ 	.word	0x00000bd0
        /*0280*/ 	.word	0x000000ff
        /*0284*/ 	.word	0x000000d0
        /*0288*/ 	.short	0x0100
        /*028a*/ 	.byte	0x04
	.zero		1


	//   ....[24]....
        /*028c*/ 	.word	0x00000be0
        /*0290*/ 	.word	0x000000ff
        /*0294*/ 	.word	0x000000b8
        /*0298*/ 	.short	0x0100
        /*029a*/ 	.byte	0x04
	.zero		1


	//   ....[25]....
        /*029c*/ 	.word	0x00000bf0
        /*02a0*/ 	.word	0x000000ff
        /*02a4*/ 	.word	0x000000d8
        /*02a8*/ 	.short	0x0100
        /*02aa*/ 	.byte	0x04
	.zero		1


	//   ....[26]....
        /*02ac*/ 	.word	0x00000c00
        /*02b0*/ 	.word	0x000000ff
        /*02b4*/ 	.word	0x000000c0
        /*02b8*/ 	.short	0x0100
        /*02ba*/ 	.byte	0x04
	.zero		1


	//   ....[27]....
        /*02bc*/ 	.word	0x00000c10
        /*02c0*/ 	.word	0x000000ff
        /*02c4*/ 	.word	0x000000e0
        /*02c8*/ 	.short	0x0100
        /*02ca*/ 	.byte	0x04
	.zero		1


	//   ....[28]....
        /*02cc*/ 	.word	0x00000c20
        /*02d0*/ 	.word	0x000000ff
        /*02d4*/ 	.word	0x000000c8
        /*02d8*/ 	.short	0x0100
        /*02da*/ 	.byte	0x04
	.zero		1


	//   ....[29]....
        /*02dc*/ 	.word	0x00000c30
        /*02e0*/ 	.word	0x000000ff
        /*02e4*/ 	.word	0x000000e8
        /*02e8*/ 	.short	0x0100
        /*02ea*/ 	.byte	0x04
	.zero		1


	//   ....[30]....
        /*02ec*/ 	.word	0x00000d20
        /*02f0*/ 	.word	0x000000ff
        /*02f4*/ 	.word	0x000000f0
        /*02f8*/ 	.short	0x0100
        /*02fa*/ 	.byte	0x04
	.zero		1


	//   ....[31]....
        /*02fc*/ 	.word	0x00000d30
        /*0300*/ 	.word	0x000000ff
        /*0304*/ 	.word	0x00000100
        /*0308*/ 	.short	0x0100
        /*030a*/ 	.byte	0x04
	.zero		1


	//   ....[32]....
        /*030c*/ 	.word	0x00000d40
        /*0310*/ 	.word	0x000000ff
        /*0314*/ 	.word	0x000000f8
        /*0318*/ 	.short	0x0100
        /*031a*/ 	.byte	0x04
	.zero		1


	//   ....[33]....
        /*031c*/ 	.word	0x00000d50
        /*0320*/ 	.word	0x000000ff
        /*0324*/ 	.word	0x00000108
        /*0328*/ 	.short	0x0100
        /*032a*/ 	.byte	0x04
	.zero		1


	//   ....[34]....
        /*032c*/ 	.word	0x00001a40
        /*0330*/ 	.word	0x00000000
        /*0334*/ 	.word	0x00000100
        /*0338*/ 	.short	0x010a
        /*033a*/ 	.byte	0xff
	.zero		1


	//   ....[35]....
        /*033c*/ 	.word	0x00001a60
        /*0340*/ 	.word	0x00000000
        /*0344*/ 	.word	0x000000f0
        /*0348*/ 	.short	0x0101
        /*034a*/ 	.byte	0xff
	.zero		1


	//   ....[36]....
        /*034c*/ 	.word	0x00001b20
        /*0350*/ 	.word	0x000000ff
        /*0354*/ 	.word	0x00000020
        /*0358*/ 	.short	0x010a
        /*035a*/ 	.byte	0x04
	.zero		1


	//   ....[37]....
        /*035c*/ 	.word	0x00001bb0
        /*0360*/ 	.word	0x000000ff
        /*0364*/ 	.word	0x00000020
        /*0368*/ 	.short	0x010a
        /*036a*/ 	.byte	0x21
	.zero		1


	//   ....[38]....
        /*036c*/ 	.word	0x00001d40
        /*0370*/ 	.word	0x000000ff
        /*0374*/ 	.word	0x00000020
        /*0378*/ 	.short	0x010a
        /*037a*/ 	.byte	0x05
	.zero		1


	//   ....[39]....
        /*037c*/ 	.word	0x00001e90
        /*0380*/ 	.word	0x000000ff
        /*0384*/ 	.word	0x00000088
        /*0388*/ 	.short	0x0101
        /*038a*/ 	.byte	0x15
	.zero		1


	//   ....[40]....
        /*038c*/ 	.word	0x00001eb0
        /*0390*/ 	.word	0x000000ff
        /*0394*/ 	.word	0x00000020
        /*0398*/ 	.short	0x010a
        /*039a*/ 	.byte	0x04
	.zero		1


	//   ....[41]....
        /*039c*/ 	.word	0x00001f30
        /*03a0*/ 	.word	0x000000ff
        /*03a4*/ 	.word	0x00000020
        /*03a8*/ 	.short	0x010a
        /*03aa*/ 	.byte	0x11
	.zero		1


	//   ....[42]....
        /*03ac*/ 	.word	0x000020c0
        /*03b0*/ 	.word	0x000000ff
        /*03b4*/ 	.word	0x00000020
        /*03b8*/ 	.short	0x010a
        /*03ba*/ 	.byte	0x05
	.zero		1


	//   ....[43]....
        /*03bc*/ 	.word	0x00002200
        /*03c0*/ 	.word	0x00000003
        /*03c4*/ 	.word	0x00000090
        /*03c8*/ 	.short	0x010a
        /*03ca*/ 	.byte	0xff
	.zero		1


	//   ....[44]....
        /*03cc*/ 	.word	0x00002350
        /*03d0*/ 	.word	0x00000000
        /*03d4*/ 	.word	0x00000000
        /*03d8*/ 	.short	0x0101
        /*03da*/ 	.byte	0xff
	.zero		1


	//   ....[45]....
        /*03dc*/ 	.word	0x00002910
        /*03e0*/ 	.word	0x000000ff
        /*03e4*/ 	.word	0x00000000
        /*03e8*/ 	.short	0x010a
        /*03ea*/ 	.byte	0x04
	.zero		1


	//   ....[46]....
        /*03ec*/ 	.word	0x000029a0
        /*03f0*/ 	.word	0x000000ff
        /*03f4*/ 	.word	0x00000000
        /*03f8*/ 	.short	0x010a
        /*03fa*/ 	.byte	0x05
	.zero		1


	//   ....[47]....
        /*03fc*/ 	.word	0x00002a30
        /*0400*/ 	.word	0x000000ff
        /*0404*/ 	.word	0x00000000
        /*0408*/ 	.short	0x010a
        /*040a*/ 	.byte	0x05
	.zero		1


	//   ....[48]....
        /*040c*/ 	.word	0x00002ad0
        /*0410*/ 	.word	0x00000000
        /*0414*/ 	.word	0x00000000
        /*0418*/ 	.short	0x010a
        /*041a*/ 	.byte	0xff
	.zero		1


	//   ....[49]....
        /*041c*/ 	.word	0x00002c10
        /*0420*/ 	.word	0x00000002
        /*0424*/ 	.word	0x000000f0
        /*0428*/ 	.short	0x010a
        /*042a*/ 	.byte	0xff
	.zero		1


	//   ....[50]....
        /*042c*/ 	.word	0x00002c70
        /*0430*/ 	.word	0x00000004
        /*0434*/ 	.word	0x00000000
        /*0438*/ 	.short	0x0101
        /*043a*/ 	.byte	0xff
	.zero		1


	//   ....[51]....
        /*043c*/ 	.word	0x00002c90
        /*0440*/ 	.word	0x000000ff
        /*0444*/ 	.word	0x000000a0
        /*0448*/ 	.short	0x010a
        /*044a*/ 	.byte	0x04
	.zero		1


	//   ....[52]....
        /*044c*/ 	.word	0x00002db0
        /*0450*/ 	.word	0x00000002
        /*0454*/ 	.word	0x00000090
        /*0458*/ 	.short	0x010a
        /*045a*/ 	.byte	0xff
	.zero		1


	//   ....[53]....
        /*045c*/ 	.word	0x00002ec0
        /*0460*/ 	.word	0x00000002
        /*0464*/ 	.word	0x00000000
        /*0468*/ 	.short	0x0101
        /*046a*/ 	.byte	0xff
	.zero		1


	//   ....[54]....
        /*046c*/ 	.word	0x00002f50
        /*0470*/ 	.word	0x000000ff
        /*0474*/ 	.word	0x000000a0
        /*0478*/ 	.short	0x0106
        /*047a*/ 	.byte	0x04
	.zero		1


	//   ....[55]....
        /*047c*/ 	.word	0x00002f70
        /*0480*/ 	.word	0x000000ff
        /*0484*/ 	.word	0x000000a0
        /*0488*/ 	.short	0x010a
        /*048a*/ 	.byte	0x04
	.zero		1


	//   ....[56]....
        /*048c*/ 	.word	0x00003000
        /*0490*/ 	.word	0x000000ff
        /*0494*/ 	.word	0x000000a0
        /*0498*/ 	.short	0x0106
        /*049a*/ 	.byte	0x07
	.zero		1


	//   ....[57]....
        /*049c*/ 	.word	0x00003040
        /*04a0*/ 	.word	0x00000000
        /*04a4*/ 	.word	0x000000a0
        /*04a8*/ 	.short	0x010a
        /*04aa*/ 	.byte	0xff
	.zero		1


	//   ....[58]....
        /*04ac*/ 	.word	0x000035a0
        /*04b0*/ 	.word	0x00000000
        /*04b4*/ 	.word	0x00000090
        /*04b8*/ 	.short	0x010a
        /*04ba*/ 	.byte	0xff
	.zero		1


	//   ....[59]....
        /*04bc*/ 	.word	0x000036a0
        /*04c0*/ 	.word	0x00000003
        /*04c4*/ 	.word	0x00000000
        /*04c8*/ 	.short	0x0101
        /*04ca*/ 	.byte	0xff
	.zero		1


	//   ....[60]....
        /*04cc*/ 	.word	0x000036b0
        /*04d0*/ 	.word	0x000000ff
        /*04d4*/ 	.word	0x00000000
        /*04d8*/ 	.short	0x010a
        /*04da*/ 	.byte	0x04
	.zero		1


	//   ....[61]....
        /*04dc*/ 	.word	0x00003730
        /*04e0*/ 	.word	0x000000ff
        /*04e4*/ 	.word	0x000000d0
        /*04e8*/ 	.short	0x010a
        /*04ea*/ 	.byte	0x1f
	.zero		1


	//   ....[62]....
        /*04ec*/ 	.word	0x00003810
        /*04f0*/ 	.word	0x000000ff
        /*04f4*/ 	.word	0x00000000
        /*04f8*/ 	.short	0x010a
        /*04fa*/ 	.byte	0x05
	.zero		1


	//   ....[63]....
        /*04fc*/ 	.word	0x00003950
        /*0500*/ 	.word	0x000000ff
        /*0504*/ 	.word	0x00000000
        /*0508*/ 	.short	0x010a
        /*050a*/ 	.byte	0x04
	.zero		1


	//   ....[64]....
        /*050c*/ 	.word	0x00003be0
        /*0510*/ 	.word	0x000000ff
        /*0514*/ 	.word	0x00000000
        /*0518*/ 	.short	0x010a
        /*051a*/ 	.byte	0x04
	.zero		1


	//   ....[65]....
        /*051c*/ 	.word	0x00003c70
        /*0520*/ 	.word	0x000000ff
        /*0524*/ 	.word	0x00000000
        /*0528*/ 	.short	0x010a
        /*052a*/ 	.byte	0x05
	.zero		1


	//   ....[66]....
        /*052c*/ 	.word	0x00003d00
        /*0530*/ 	.word	0x000000ff
        /*0534*/ 	.word	0x00000000
        /*0538*/ 	.short	0x010a
        /*053a*/ 	.byte	0x05
	.zero		1


	//   ....[67]....
        /*053c*/ 	.word	0x00003d90
        /*0540*/ 	.word	0x000000ff
        /*0544*/ 	.word	0x00000000
        /*0548*/ 	.short	0x010a
        /*054a*/ 	.byte	0x04
	.zero		1


	//   ....[68]....
        /*054c*/ 	.word	0x000042a0
        /*0550*/ 	.word	0x0000000c
        /*0554*/ 	.word	0x00000090
        /*0558*/ 	.short	0x010a
        /*055a*/ 	.byte	0xff
	.zero		1


	//   ....[69]....
        /*055c*/ 	.word	0x00004410
        /*0560*/ 	.word	0x00000000
        /*0564*/ 	.word	0x00000000
        /*0568*/ 	.short	0x0101
        /*056a*/ 	.byte	0xff
	.zero		1


	//   ....[70]....
        /*056c*/ 	.word	0x000048a0
        /*0570*/ 	.word	0x000000ff
        /*0574*/ 	.word	0x00000088
        /*0578*/ 	.short	0x010a
        /*057a*/ 	.byte	0x15
	.zero		1


	//   ....[71]....
        /*057c*/ 	.word	0x00004a20
        /*0580*/ 	.word	0x000000ff
        /*0584*/ 	.word	0x00000060
        /*0588*/ 	.short	0x010a
        /*058a*/ 	.byte	0x15
	.zero		1


	//   ....[72]....
        /*058c*/ 	.word	0x00004b90
        /*0590*/ 	.word	0x000000ff
        /*0594*/ 	.word	0x00000040
        /*0598*/ 	.short	0x010b
        /*059a*/ 	.byte	0x15
	.zero		1


	//   ....[73]....
        /*059c*/ 	.word	0x00004ba0
        /*05a0*/ 	.word	0x000000ff
        /*05a4*/ 	.word	0x00000000
        /*05a8*/ 	.short	0x0101
        /*05aa*/ 	.byte	0x28
	.zero		1


	//   ....[74]....
        /*05ac*/ 	.word	0x00004bb0
        /*05b0*/ 	.word	0x000000ff
        /*05b4*/ 	.word	0x00000068
        /*05b8*/ 	.short	0x010a
        /*05ba*/ 	.byte	0x15
	.zero		1


	//   ....[75]....
        /*05bc*/ 	.word	0x00004d00
        /*05c0*/ 	.word	0x000000ff
        /*05c4*/ 	.word	0x00000048
        /*05c8*/ 	.short	0x010b
        /*05ca*/ 	.byte	0x15
	.zero		1


	//   ....[76]....
        /*05cc*/ 	.word	0x00004d10
        /*05d0*/ 	.word	0x000000ff
        /*05d4*/ 	.word	0x00000000
        /*05d8*/ 	.short	0x0101
        /*05da*/ 	.byte	0x27
	.zero		1


	//   ....[77]....
        /*05dc*/ 	.word	0x00004d20
        /*05e0*/ 	.word	0x000000ff
        /*05e4*/ 	.word	0x00000070
        /*05e8*/ 	.short	0x010a
        /*05ea*/ 	.byte	0x15
	.zero		1


	//   ....[78]....
        /*05ec*/ 	.word	0x00004e60
        /*05f0*/ 	.word	0x000000ff
        /*05f4*/ 	.word	0x00000050
        /*05f8*/ 	.short	0x010b
        /*05fa*/ 	.byte	0x15
	.zero		1


	//   ....[79]....
        /*05fc*/ 	.word	0x00004e70
        /*0600*/ 	.word	0x000000ff
        /*0604*/ 	.word	0x00000000
        /*0608*/ 	.short	0x0101
        /*060a*/ 	.byte	0x26
	.zero		1


	//   ....[80]....
        /*060c*/ 	.word	0x00004e80
        /*0610*/ 	.word	0x000000ff
        /*0614*/ 	.word	0x00000078
        /*0618*/ 	.short	0x010a
        /*061a*/ 	.byte	0x15
	.zero		1


	//   ....[81]....
        /*061c*/ 	.word	0x00005080
        /*0620*/ 	.word	0x000000ff
        /*0624*/ 	.word	0x00000058
        /*0628*/ 	.short	0x010b
        /*062a*/ 	.byte	0x15
	.zero		1


	//   ....[82]....
        /*062c*/ 	.word	0x00005090
        /*0630*/ 	.word	0x000000ff
        /*0634*/ 	.word	0x00000000
        /*0638*/ 	.short	0x0101
        /*063a*/ 	.byte	0x25
	.zero		1


	//   ....[83]....
        /*063c*/ 	.word	0x000050c0
        /*0640*/ 	.word	0x000000ff
        /*0644*/ 	.word	0x00000060
        /*0648*/ 	.short	0x010a
        /*064a*/ 	.byte	0x15
	.zero		1


	//   ....[84]....
        /*064c*/ 	.word	0x000050e0
        /*0650*/ 	.word	0x000000ff
        /*0654*/ 	.word	0x00000068
        /*0658*/ 	.short	0x010a
        /*065a*/ 	.byte	0x15
	.zero		1


	//   ....[85]....
        /*065c*/ 	.word	0x00005100
        /*0660*/ 	.word	0x000000ff
        /*0664*/ 	.word	0x00000070
        /*0668*/ 	.short	0x010a
        /*066a*/ 	.byte	0x15
	.zero		1


	//   ....[86]....
        /*066c*/ 	.word	0x00005140
        /*0670*/ 	.word	0x00000000
        /*0674*/ 	.word	0x00000078
        /*0678*/ 	.short	0x010a
        /*067a*/ 	.byte	0xff
	.zero		1


	//   ....[87]....
        /*067c*/ 	.word	0x00005480
        /*0680*/ 	.word	0x00000003
        /*0684*/ 	.word	0x00000090
        /*0688*/ 	.short	0x010a
        /*068a*/ 	.byte	0xff
	.zero		1


	//   ....[88]....
        /*068c*/ 	.word	0x00005600
        /*0690*/ 	.word	0x00000000
        /*0694*/ 	.word	0x00000000
        /*0698*/ 	.short	0x0101
        /*069a*/ 	.byte	0xff
	.zero		1


	//   ....[89]....
        /*069c*/ 	.word	0x000061a0
        /*06a0*/ 	.word	0x000000ff
        /*06a4*/ 	.word	0x00000040
        /*06a8*/ 	.short	0x010a
        /*06aa*/ 	.byte	0x2c
	.zero		1


	//   ....[90]....
        /*06ac*/ 	.word	0x00006210
        /*06b0*/ 	.word	0x00000062
        /*06b4*/ 	.word	0x000000b0
        /*06b8*/ 	.short	0x010a
        /*06ba*/ 	.byte	0xff
	.zero		1


	//   ....[91]....
        /*06bc*/ 	.word	0x00006330
        /*06c0*/ 	.word	0x000000ff
        /*06c4*/ 	.word	0x00000040
        /*06c8*/ 	.short	0x010a
        /*06ca*/ 	.byte	0x2c
	.zero		1


	//   ....[92]....
        /*06cc*/ 	.word	0x00006430
        /*06d0*/ 	.word	0x00000062
        /*06d4*/ 	.word	0x000000b0
        /*06d8*/ 	.short	0x010a
        /*06da*/ 	.byte	0xff
	.zero		1


	//   ....[93]....
        /*06dc*/ 	.word	0x00006f30
        /*06e0*/ 	.word	0x00000000
        /*06e4*/ 	.word	0x00000000
        /*06e8*/ 	.short	0x0101
        /*06ea*/ 	.byte	0xff
	.zero		1


	//   ....[94]....
        /*06ec*/ 	.word	0x00006f40
        /*06f0*/ 	.word	0x00000003
        /*06f4*/ 	.word	0x00000040
        /*06f8*/ 	.short	0x010a
        /*06fa*/ 	.byte	0xff
	.zero		1


	//   ....[95]....
        /*06fc*/ 	.word	0x00007010
        /*0700*/ 	.word	0x00000003
        /*0704*/ 	.word	0x00000040
        /*0708*/ 	.short	0x010a
        /*070a*/ 	.byte	0xff
	.zero		1


	//   ....[96]....
        /*070c*/ 	.word	0x00007ba0
        /*0710*/ 	.word	0x00000066
        /*0714*/ 	.word	0x00000000
        /*0718*/ 	.short	0x0101
        /*071a*/ 	.byte	0xff
	.zero		1


	//   ....[97]....
        /*071c*/ 	.word	0x00007bc0
        /*0720*/ 	.word	0x0000003f
        /*0724*/ 	.word	0x00000040
        /*0728*/ 	.short	0x010a
        /*072a*/ 	.byte	0xff
	.zero		1


	//   ....[98]....
        /*072c*/ 	.word	0x00007c80
        /*0730*/ 	.word	0x0000003f
        /*0734*/ 	.word	0x00000040
        /*0738*/ 	.short	0x010a
        /*073a*/ 	.byte	0xff
	.zero		1


	//   ....[99]....
        /*073c*/ 	.word	0x00008800
        /*0740*/ 	.word	0x00000066
        /*0744*/ 	.word	0x00000000
        /*0748*/ 	.short	0x0101
        /*074a*/ 	.byte	0xff
	.zero		1


	//   ....[100]....
        /*074c*/ 	.word	0x00008820
        /*0750*/ 	.word	0x0000006c
        /*0754*/ 	.word	0x00000040
        /*0758*/ 	.short	0x010a
        /*075a*/ 	.byte	0xff
	.zero		1


	//   ....[101]....
        /*075c*/ 	.word	0x000088e0
        /*0760*/ 	.word	0x0000006c
        /*0764*/ 	.word	0x00000040
        /*0768*/ 	.short	0x010a
        /*076a*/ 	.byte	0xff
	.zero		1


	//   ....[102]....
        /*076c*/ 	.word	0x00008d20
        /*0770*/ 	.word	0x000000ff
        /*0774*/ 	.word	0x00000000
        /*0778*/ 	.short	0x0101
        /*077a*/ 	.byte	0x04
	.zero		1


	//   ....[103]....
        /*077c*/ 	.word	0x000094d0
        /*0780*/ 	.word	0x00000002
        /*0784*/ 	.word	0x00000000
        /*0788*/ 	.short	0x0101
        /*078a*/ 	.byte	0xff
	.zero		1


	//   ....[104]....
        /*078c*/ 	.word	0x00009780
        /*0790*/ 	.word	0x000000ff
        /*0794*/ 	.word	0x00000000
        /*0798*/ 	.short	0x0101
        /*079a*/ 	.byte	0x04
	.zero		1


	//   ....[105]....
        /*079c*/ 	.word	0x000097a0
        /*07a0*/ 	.word	0x00000000
        /*07a4*/ 	.word	0x00000100
        /*07a8*/ 	.short	0x010a
        /*07aa*/ 	.byte	0xff
	.zero		1


	//   ....[106]....
        /*07ac*/ 	.word	0x00009800
        /*07b0*/ 	.word	0x00000000
        /*07b4*/ 	.word	0x00000020
        /*07b8*/ 	.short	0x010a
        /*07ba*/ 	.byte	0xff
	.zero		1


	//   ....[107]....
        /*07bc*/ 	.word	0x00009860
        /*07c0*/ 	.word	0x00000000
        /*07c4*/ 	.word	0x00000020
        /*07c8*/ 	.short	0x010a
        /*07ca*/ 	.byte	0xff
	.zero		1


	//   ....[108]....
        /*07cc*/ 	.word	0x000098b0
        /*07d0*/ 	.word	0x00000003
        /*07d4*/ 	.word	0x00000090
        /*07d8*/ 	.short	0x010a
        /*07da*/ 	.byte	0xff
	.zero		1


	//   ....[109]....
        /*07dc*/ 	.word	0x00009910
        /*07e0*/ 	.word	0x00000000
        /*07e4*/ 	.word	0x00000000
        /*07e8*/ 	.short	0x010a
        /*07ea*/ 	.byte	0xff
	.zero		1


	//   ....[110]....
        /*07ec*/ 	.word	0x00009970
        /*07f0*/ 	.word	0x00000000
        /*07f4*/ 	.word	0x00000000
        /*07f8*/ 	.short	0x010a
        /*07fa*/ 	.byte	0xff
	.zero		1


	//   ....[111]....
        /*07fc*/ 	.word	0x000099d0
        /*0800*/ 	.word	0x00000000
        /*0804*/ 	.word	0x00000000
        /*0808*/ 	.short	0x010a
        /*080a*/ 	.byte	0xff
	.zero		1


	//   ....[112]....
        /*080c*/ 	.word	0x00009a20
        /*0810*/ 	.word	0x00000002
        /*0814*/ 	.word	0x000000f0
        /*0818*/ 	.short	0x010a
        /*081a*/ 	.byte	0xff
	.zero		1


	//   ....[113]....
        /*081c*/ 	.word	0x00009a80
        /*0820*/ 	.word	0x00000002
        /*0824*/ 	.word	0x000000a0
        /*0828*/ 	.short	0x010a
        /*082a*/ 	.byte	0xff
	.zero		1


	//   ....[114]....
        /*082c*/ 	.word	0x00009ad0
        /*0830*/ 	.word	0x00000002
        /*0834*/ 	.word	0x00000090
        /*0838*/ 	.short	0x010a
        /*083a*/ 	.byte	0xff
	.zero		1


	//   ....[115]....
        /*083c*/ 	.word	0x00009b30
        /*0840*/ 	.word	0x00000000
        /*0844*/ 	.word	0x000000a0
        /*0848*/ 	.short	0x010a
        /*084a*/ 	.byte	0xff
	.zero		1


	//   ....[116]....
        /*084c*/ 	.word	0x00009b80
        /*0850*/ 	.word	0x00000000
        /*0854*/ 	.word	0x00000090
        /*0858*/ 	.short	0x010a
        /*085a*/ 	.byte	0xff
	.zero		1


	//   ....[117]....
        /*085c*/ 	.word	0x00009be0
        /*0860*/ 	.word	0x00000003
        /*0864*/ 	.word	0x000000d0
        /*0868*/ 	.short	0x010a
        /*086a*/ 	.byte	0xff
	.zero		1


	//   ....[118]....
        /*086c*/ 	.word	0x00009c40
        /*0870*/ 	.word	0x00000000
        /*0874*/ 	.word	0x00000000
        /*0878*/ 	.short	0x010a
        /*087a*/ 	.byte	0xff
	.zero		1


	//   ....[119]....
        /*087c*/ 	.word	0x00009ca0
        /*0880*/ 	.word	0x00000000
        /*0884*/ 	.word	0x00000000
        /*0888*/ 	.short	0x010a
        /*088a*/ 	.byte	0xff
	.zero		1


	//   ....[120]....
        /*088c*/ 	.word	0x00009d00
        /*0890*/ 	.word	0x00000000
        /*0894*/ 	.word	0x00000000
        /*0898*/ 	.short	0x010a
        /*089a*/ 	.byte	0xff
	.zero		1


	//   ....[121]....
        /*089c*/ 	.word	0x00009d60
        /*08a0*/ 	.word	0x00000000
        /*08a4*/ 	.word	0x00000000
        /*08a8*/ 	.short	0x010a
        /*08aa*/ 	.byte	0xff
	.zero		1


	//   ....[122]....
        /*08ac*/ 	.word	0x00009dc0
        /*08b0*/ 	.word	0x00000000
        /*08b4*/ 	.word	0x00000000
        /*08b8*/ 	.short	0x010a
        /*08ba*/ 	.byte	0xff
	.zero		1


	//   ....[123]....
        /*08bc*/ 	.word	0x00009e10
        /*08c0*/ 	.word	0x0000000c
        /*08c4*/ 	.word	0x00000090
        /*08c8*/ 	.short	0x010a
        /*08ca*/ 	.byte	0xff
	.zero		1


	//   ....[124]....
        /*08cc*/ 	.word	0x00009e70
        /*08d0*/ 	.word	0x00000000
        /*08d4*/ 	.word	0x00000088
        /*08d8*/ 	.short	0x010a
        /*08da*/ 	.byte	0xff
	.zero		1


	//   ....[125]....
        /*08dc*/ 	.word	0x00009ed0
        /*08e0*/ 	.word	0x00000000
        /*08e4*/ 	.word	0x00000060
        /*08e8*/ 	.short	0x010a
        /*08ea*/ 	.byte	0xff
	.zero		1


	//   ....[126]....
        /*08ec*/ 	.word	0x00009f30
        /*08f0*/ 	.word	0x00000000
        /*08f4*/ 	.word	0x00000068
        /*08f8*/ 	.short	0x010a
        /*08fa*/ 	.byte	0xff
	.zero		1


	//   ....[127]....
        /*08fc*/ 	.word	0x00009f90
        /*0900*/ 	.word	0x00000000
        /*0904*/ 	.word	0x00000070
        /*0908*/ 	.short	0x010a
        /*090a*/ 	.byte	0xff
	.zero		1


	//   ....[128]....
        /*090c*/ 	.word	0x00009ff0
        /*0910*/ 	.word	0x00000000
        /*0914*/ 	.word	0x00000078
        /*0918*/ 	.short	0x010a
        /*091a*/ 	.byte	0xff
	.zero		1


	//   ....[129]....
        /*091c*/ 	.word	0x0000a050
        /*0920*/ 	.word	0x00000000
        /*0924*/ 	.word	0x00000060
        /*0928*/ 	.short	0x010a
        /*092a*/ 	.byte	0xff
	.zero		1


	//   ....[130]....
        /*092c*/ 	.word	0x0000a0b0
        /*0930*/ 	.word	0x00000000
        /*0934*/ 	.word	0x00000068
        /*0938*/ 	.short	0x010a
        /*093a*/ 	.byte	0xff
	.zero		1


	//   ....[131]....
        /*093c*/ 	.word	0x0000a110
        /*0940*/ 	.word	0x00000000
        /*0944*/ 	.word	0x00000070
        /*0948*/ 	.short	0x010a
        /*094a*/ 	.byte	0xff
	.zero		1


	//   ....[132]....
        /*094c*/ 	.word	0x0000a160
        /*0950*/ 	.word	0x00000003
        /*0954*/ 	.word	0x00000090
        /*0958*/ 	.short	0x010a
        /*095a*/ 	.byte	0xff
	.zero		1


	//   ....[133]....
        /*095c*/ 	.word	0x0000a1c0
        /*0960*/ 	.word	0x00000000
        /*0964*/ 	.word	0x00000040
        /*0968*/ 	.short	0x010a
        /*096a*/ 	.byte	0xff
	.zero		1


	//   ....[134]....
        /*096c*/ 	.word	0x0000a210
        /*0970*/ 	.word	0x00000062
        /*0974*/ 	.word	0x000000b0
        /*0978*/ 	.short	0x010a
        /*097a*/ 	.byte	0xff
	.zero		1


	//   ....[135]....
        /*097c*/ 	.word	0x0000a260
        /*0980*/ 	.word	0x00000003
        /*0984*/ 	.word	0x00000040
        /*0988*/ 	.short	0x010a
        /*098a*/ 	.byte	0xff
	.zero		1


	//   ....[136]....
        /*098c*/ 	.word	0x0000a2b0
        /*0990*/ 	.word	0x0000003f
        /*0994*/ 	.word	0x00000040
        /*0998*/ 	.short	0x010a
        /*099a*/ 	.byte	0xff
	.zero		1


	//   ....[137]....
        /*099c*/ 	.word	0x0000a300
        /*09a0*/ 	.word	0x0000006c
        /*09a4*/ 	.word	0x00000040
        /*09a8*/ 	.short	0x010a
        /*09aa*/ 	.byte	0xff
	.zero		1


	//----- nvinfo : EIATTR_NUM_MBARRIERS
	.align		4
.L_47:
        /*09ac*/ 	.byte	0x03, 0x38
        /*09ae*/ 	.short	0x0022


	//----- nvinfo : EIATTR_EXIT_INSTR_OFFSETS
	.align		4
        /*09b0*/ 	.byte	0x04, 0x1c
        /*09b2*/ 	.short	(.L_49 - .L_48)


	//   ....[0]....
.L_48:
        /*09b4*/ 	.word	0x00002b00


	//   ....[1]....
        /*09b8*/ 	.word	0x00003010


	//   ....[2]....
        /*09bc*/ 	.word	0x00003070


	//   ....[3]....
        /*09c0*/ 	.word	0x00003ff0


	//   ....[4]....
        /*09c4*/ 	.word	0x00005170


	//   ....[5]....
        /*09c8*/ 	.word	0x000051b0


	//   ....[6]....
        /*09cc*/ 	.word	0x00009660


	//   ....[7]....
        /*09d0*/ 	.word	0x000096e0


	//   ....[8]....
        /*09d4*/ 	.word	0x00009710


	//   ....[9]....
        /*09d8*/ 	.word	0x00009790


	//----- nvinfo : EIATTR_MAX_THREADS
	.align		4
.L_49:
        /*09dc*/ 	.byte	0x04, 0x05
        /*09de*/ 	.short	(.L_51 - .L_50)
.L_50:
        /*09e0*/ 	.word	0x00000100
        /*09e4*/ 	.word	0x00000001
        /*09e8*/ 	.word	0x00000001


	//----- nvinfo : EIATTR_CRS_STACK_SIZE
	.align		4
.L_51:
        /*09ec*/ 	.byte	0x04, 0x1e
        /*09ee*/ 	.short	(.L_53 - .L_52)
.L_52:
        /*09f0*/ 	.word	0x00000000


	//----- nvinfo : EIATTR_CBANK_PARAM_SIZE
	.align		4
.L_53:
        /*09f4*/ 	.byte	0x03, 0x19
        /*09f6*/ 	.short	0x0800


	//----- nvinfo : EIATTR_PARAM_CBANK
	.align		4
        /*09f8*/ 	.byte	0x04, 0x0a
        /*09fa*/ 	.short	(.L_55 - .L_54)
	.align		4
.L_54:
        /*09fc*/ 	.word	index@(.nv.constant0._ZN7cutlass13device_kernelINS_4gemm6kernel13GemmUniversalIN4cute5tupleIJiiiiEEENS1_10collective13CollectiveMmaINS1_35MainloopSm100TmaUmmaWarpSpecializedILi4ELi2ELi4ENS5_IJNS4_1CILi2EEESB_NSA_ILi1EEEEEEEENS5_IJNSA_ILi64EEENSA_ILi256EEESF_EEENS_6half_tENS5_IJlSC_lEEESI_SJ_NS4_8TiledMMAINS4_8MMA_AtomIJNS4_20SM100_MMA_F16BF16_SSISI_SI_fLi64ELi256ELNS4_4UMMA5MajorE0ELSO_0ELNSN_7ScaleInE0ELSP_0EEEEEENS4_6LayoutINS5_IJSC_SC_SC_EEENS5_IJNSA_ILi0EEESU_SU_EEEEENS5_IJNS4_10UnderscoreESX_SX_EEEEENS4_23SM90_TMA_LOAD_MULTICASTENS4_14ComposedLayoutINS4_7SwizzleILi3ELi4ELi3EEENS4_18smem_ptr_flag_bitsILi16EEENSS_INS5_IJNSA_ILi8EEESF_EEENS5_IJSF_SC_EEEEEEEvNS4_8identityES10_S1A_vS1B_EENS_8epilogue10collective18CollectiveEpilogueINS1D_23Sm100TmaWarpSpecializedILi4ELi2ELi32ELb1ELb0EEEJSH_NS5_IJNSS_ISF_SC_EES1I_EEESI_SJ_SI_SJ_NS1D_6fusion15FusionCallbacksIS1H_NS1K_17LinearCombinationISI_fSI_fLNS_15FloatRoundStyleE2EEESH_S1J_JEEENS4_5SM1004TMEM4LOAD26SM100_TMEM_LOAD_16dp256b8xENS4_13SM90_TMA_LOADES1A_NS4_17SM75_U32x4_LDSM_NENS4_14SM90_TMA_STOREES1A_NS4_17SM90_U32x4_STSM_NENS4_39AutoVectorizingCopyWithAssumedAlignmentILi128EEEEEEvvEEEEvNT_6ParamsE)
        /*0a00*/ 	.short	0x0380
        /*0a02*/ 	.short	0x0800


	//----- nvinfo : EIATTR_SW_WAR
	.align		4
.L_55:
        /*0a04*/ 	.byte	0x04, 0x36
        /*0a06*/ 	.short	(.L_57 - .L_56)
.L_56:
        /*0a08*/ 	.word	0x00000008
.L_57:


//--------------------- .nv.callgraph             --------------------------
	.section	.nv.callgraph,"",@"SHT_CUDA_CALLGRAPH"
	.align	4
	.sectionentsize	8
	.align		4
        /*0000*/ 	.word	0x00000000
	.align		4
        /*0004*/ 	.word	0xffffffff
	.align		4
        /*0008*/ 	.word	index@(_ZN7cutlass13device_kernelINS_4gemm6kernel13GemmUniversalIN4cute5tupleIJiiiiEEENS1_10collective13CollectiveMmaINS1_35MainloopSm100TmaUmmaWarpSpecializedILi4ELi2ELi4ENS5_IJNS4_1CILi2EEESB_NSA_ILi1EEEEEEEENS5_IJNSA_ILi64EEENSA_ILi256EEESF_EEENS_6half_tENS5_IJlSC_lEEESI_SJ_NS4_8TiledMMAINS4_8MMA_AtomIJNS4_20SM100_MMA_F16BF16_SSISI_SI_fLi64ELi256ELNS4_4UMMA5MajorE0ELSO_0ELNSN_7ScaleInE0ELSP_0EEEEEENS4_6LayoutINS5_IJSC_SC_SC_EEENS5_IJNSA_ILi0EEESU_SU_EEEEENS5_IJNS4_10UnderscoreESX_SX_EEEEENS4_23SM90_TMA_LOAD_MULTICASTENS4_14ComposedLayoutINS4_7SwizzleILi3ELi4ELi3EEENS4_18smem_ptr_flag_bitsILi16EEENSS_INS5_IJNSA_ILi8EEESF_EEENS5_IJSF_SC_EEEEEEEvNS4_8identityES10_S1A_vS1B_EENS_8epilogue10collective18CollectiveEpilogueINS1D_23Sm100TmaWarpSpecializedILi4ELi2ELi32ELb1ELb0EEEJSH_NS5_IJNSS_ISF_SC_EES1I_EEESI_SJ_SI_SJ_NS1D_6fusion15FusionCallbacksIS1H_NS1K_17LinearCombinationISI_fSI_fLNS_15FloatRoundStyleE2EEESH_S1J_JEEENS4_5SM1004TMEM4LOAD26SM100_TMEM_LOAD_16dp256b8xENS4_13SM90_TMA_LOADES1A_NS4_17SM75_U32x4_LDSM_NENS4_14SM90_TMA_STOREES1A_NS4_17SM90_U32x4_STSM_NENS4_39AutoVectorizingCopyWithAssumedAlignmentILi128EEEEEEvvEEEEvNT_6ParamsE)
	.align		4
        /*000c*/ 	.word	index@(__assertfail)
	.align		4
        /*0010*/ 	.word	0x00000000
	.align		4
        /*0014*/ 	.word	0xfffffffe
	.align		4
        /*0018*/ 	.word	0x00000000
	.align		4
        /*001c*/ 	.word	0xfffffffd
	.align		4
        /*0020*/ 	.word	0x00000000
	.align		4
        /*0024*/ 	.word	0xfffffffc


//--------------------- .nv.constant4             --------------------------
	.section	.nv.constant4,"a",@progbits
	.align	8
	.align		8
.nv.constant4:
        /*0000*/ 	.dword	__assertfail
	.align		8
        /*0008*/ 	.dword	__unnamed_1
	.align		8
        /*0010*/ 	.dword	__unnamed_2
	.align		8
        /*0018*/ 	.dword	_ZN39_INTERNAL_02eb659b_4_k_cu_c0a1d957_74534cuda3std3__45__cpo5beginE
	.align		8
        /*0020*/ 	.dword	_ZN39_INTERNAL_02eb659b_4_k_cu_c0a1d957_74534cuda3std3__45__cpo3endE
	.align		8
        /*0028*/ 	.dword	_ZN39_INTERNAL_02eb659b_4_k_cu_c0a1d957_74534cuda3std3__45__cpo6cbeginE
	.align		8
        /*0030*/ 	.dword	_ZN39_INTERNAL_02eb659b_4_k_cu_c0a1d957_74534cuda3std3__45__cpo4cendE
	.align		8
        /*0038*/ 	.dword	_ZN39_INTERNAL_02eb659b_4_k_cu_c0a1d957_74534cuda3std3__441_GLOBAL__N__02eb659b_4_k_cu_c0a1d957_74536ignoreE
	.align		8
        /*0040*/ 	.dword	_ZN39_INTERNAL_02eb659b_4_k_cu_c0a1d957_74534cuda3std3__419piecewise_constructE
	.align		8
        /*0048*/ 	.dword	_ZN39_INTERNAL_02eb659b_4_k_cu_c0a1d957_74534cuda3std3__48in_placeE
	.align		8
        /*0050*/ 	.dword	_ZN39_INTERNAL_02eb659b_4_k_cu_c0a1d957_74534cuda3std6ranges3__45__cpo4swapE
	.align		8
        /*0058*/ 	.dword	_ZN39_INTERNAL_02eb659b_4_k_cu_c0a1d957_74534cuda3std6ranges3__45__cpo9iter_moveE
	.align		8
        /*0060*/ 	.dword	_ZN39_INTERNAL_02eb659b_4_k_cu_c0a1d957_74534cute7productE
	.align		8
        /*0068*/ 	.dword	_ZN39_INTERNAL_02eb659b_4_k_cu_c0a1d957_74534cute1_E
	.align		8
        /*0070*/ 	.dword	$str$25
	.align		8
        /*0078*/ 	.dword	$str$26
	.align		8
        /*0080*/ 	.dword	$str$27
	.align		8
        /*0088*/ 	.dword	$str$28


//--------------------- .text._ZN7cutlass13device_kernelINS_4gemm6kernel13GemmUniversalIN4cute5tupleIJiiiiEEENS1_10collective13CollectiveMmaINS1_35MainloopSm100TmaUmmaWarpSpecializedILi4ELi2ELi4ENS5_IJNS4_1CILi2EEESB_NSA_ILi1EEEEEEEENS5_IJNSA_ILi64EEENSA_ILi256EEESF_EEENS_6half_tENS5_IJlSC_lEEESI_SJ_NS4_8TiledMMAINS4_8MMA_AtomIJNS4_20SM100_MMA_F16BF16_SSISI_SI_fLi64ELi256ELNS4_4UMMA5MajorE0ELSO_0ELNSN_7ScaleInE0ELSP_0EEEEEENS4_6LayoutINS5_IJSC_SC_SC_EEENS5_IJNSA_ILi0EEESU_SU_EEEEENS5_IJNS4_10UnderscoreESX_SX_EEEEENS4_23SM90_TMA_LOAD_MULTICASTENS4_14ComposedLayoutINS4_7SwizzleILi3ELi4ELi3EEENS4_18smem_ptr_flag_bitsILi16EEENSS_INS5_IJNSA_ILi8EEESF_EEENS5_IJSF_SC_EEEEEEEvNS4_8identityES10_S1A_vS1B_EENS_8epilogue10collective18CollectiveEpilogueINS1D_23Sm100TmaWarpSpecializedILi4ELi2ELi32ELb1ELb0EEEJSH_NS5_IJNSS_ISF_SC_EES1I_EEESI_SJ_SI_SJ_NS1D_6fusion15FusionCallbacksIS1H_NS1K_17LinearCombinationISI_fSI_fLNS_15FloatRoundStyleE2EEESH_S1J_JEEENS4_5SM1004TMEM4LOAD26SM100_TMEM_LOAD_16dp256b8xENS4_13SM90_TMA_LOADES1A_NS4_17SM75_U32x4_LDSM_NENS4_14SM90_TMA_STOREES1A_NS4_17SM90_U32x4_STSM_NENS4_39AutoVectorizingCopyWithAssumedAlignmentILi128EEEEEEvvEEEEvNT_6ParamsE --------------------------
	.section	.text._ZN7cutlass13device_kernelINS_4gemm6kernel13GemmUniversalIN4cute5tupleIJiiiiEEENS1_10collective13CollectiveMmaINS1_35MainloopSm100TmaUmmaWarpSpecializedILi4ELi2ELi4ENS5_IJNS4_1CILi2EEESB_NSA_ILi1EEEEEEEENS5_IJNSA_ILi64EEENSA_ILi256EEESF_EEENS_6half_tENS5_IJlSC_lEEESI_SJ_NS4_8TiledMMAINS4_8MMA_AtomIJNS4_20SM100_MMA_F16BF16_SSISI_SI_fLi64ELi256ELNS4_4UMMA5MajorE0ELSO_0ELNSN_7ScaleInE0ELSP_0EEEEEENS4_6LayoutINS5_IJSC_SC_SC_EEENS5_IJNSA_ILi0EEESU_SU_EEEEENS5_IJNS4_10UnderscoreESX_SX_EEEEENS4_23SM90_TMA_LOAD_MULTICASTENS4_14ComposedLayoutINS4_7SwizzleILi3ELi4ELi3EEENS4_18smem_ptr_flag_bitsILi16EEENSS_INS5_IJNSA_ILi8EEESF_EEENS5_IJSF_SC_EEEEEEEvNS4_8identityES10_S1A_vS1B_EENS_8epilogue10collective18CollectiveEpilogueINS1D_23Sm100TmaWarpSpecializedILi4ELi2ELi32ELb1ELb0EEEJSH_NS5_IJNSS_ISF_SC_EES1I_EEESI_SJ_SI_SJ_NS1D_6fusion15FusionCallbacksIS1H_NS1K_17LinearCombinationISI_fSI_fLNS_15FloatRoundStyleE2EEESH_S1J_JEEENS4_5SM1004TMEM4LOAD26SM100_TMEM_LOAD_16dp256b8xENS4_13SM90_TMA_LOADES1A_NS4_17SM75_U32x4_LDSM_NENS4_14SM90_TMA_STOREES1A_NS4_17SM90_U32x4_STSM_NENS4_39AutoVectorizingCopyWithAssumedAlignmentILi128EEEEEEvvEEEEvNT_6ParamsE,"ax",@progbits
	.align	128
.text._ZN7cutlass13device_kernelINS_4gemm6kernel13GemmUniversalIN4cute5tupleIJiiiiEEENS1_10collective13CollectiveMmaINS1_35MainloopSm100TmaUmmaWarpSpecializedILi4ELi2ELi4ENS5_IJNS4_1CILi2EEESB_NSA_ILi1EEEEEEEENS5_IJNSA_ILi64EEENSA_ILi256EEESF_EEENS_6half_tENS5_IJlSC_lEEESI_SJ_NS4_8TiledMMAINS4_8MMA_AtomIJNS4_20SM100_MMA_F16BF16_SSISI_SI_fLi64ELi256ELNS4_4UMMA5MajorE0ELSO_0ELNSN_7ScaleInE0ELSP_0EEEEEENS4_6LayoutINS5_IJSC_SC_SC_EEENS5_IJNSA_ILi0EEESU_SU_EEEEENS5_IJNS4_10UnderscoreESX_SX_EEEEENS4_23SM90_TMA_LOAD_MULTICASTENS4_14ComposedLayoutINS4_7SwizzleILi3ELi4ELi3EEENS4_18smem_ptr_flag_bitsILi16EEENSS_INS5_IJNSA_ILi8EEESF_EEENS5_IJSF_SC_EEEEEEEvNS4_8identityES10_S1A_vS1B_EENS_8epilogue10collective18CollectiveEpilogueINS1D_23Sm100TmaWarpSpecializedILi4ELi2ELi32ELb1ELb0EEEJSH_NS5_IJNSS_ISF_SC_EES1I_EEESI_SJ_SI_SJ_NS1D_6fusion15FusionCallbacksIS1H_NS1K_17LinearCombinationISI_fSI_fLNS_15FloatRoundStyleE2EEESH_S1J_JEEENS4_5SM1004TMEM4LOAD26SM100_TMEM_LOAD_16dp256b8xENS4_13SM90_TMA_LOADES1A_NS4_17SM75_U32x4_LDSM_NENS4_14SM90_TMA_STOREES1A_NS4_17SM90_U32x4_STSM_NENS4_39AutoVectorizingCopyWithAssumedAlignmentILi128EEEEEEvvEEEEvNT_6ParamsE:
        .type           _ZN7cutlass13device_kernelINS_4gemm6kernel13GemmUniversalIN4cute5tupleIJiiiiEEENS1_10collective13CollectiveMmaINS1_35MainloopSm100TmaUmmaWarpSpecializedILi4ELi2ELi4ENS5_IJNS4_1CILi2EEESB_NSA_ILi1EEEEEEEENS5_IJNSA_ILi64EEENSA_ILi256EEESF_EEENS_6half_tENS5_IJlSC_lEEESI_SJ_NS4_8TiledMMAINS4_8MMA_AtomIJNS4_20SM100_MMA_F16BF16_SSISI_SI_fLi64ELi256ELNS4_4UMMA5MajorE0ELSO_0ELNSN_7ScaleInE0ELSP_0EEEEEENS4_6LayoutINS5_IJSC_SC_SC_EEENS5_IJNSA_ILi0EEESU_SU_EEEEENS5_IJNS4_10UnderscoreESX_SX_EEEEENS4_23SM90_TMA_LOAD_MULTICASTENS4_14ComposedLayoutINS4_7SwizzleILi3ELi4ELi3EEENS4_18smem_ptr_flag_bitsILi16EEENSS_INS5_IJNSA_ILi8EEESF_EEENS5_IJSF_SC_EEEEEEEvNS4_8identityES10_S1A_vS1B_EENS_8epilogue10collective18CollectiveEpilogueINS1D_23Sm100TmaWarpSpecializedILi4ELi2ELi32ELb1ELb0EEEJSH_NS5_IJNSS_ISF_SC_EES1I_EEESI_SJ_SI_SJ_NS1D_6fusion15FusionCallbacksIS1H_NS1K_17LinearCombinationISI_fSI_fLNS_15FloatRoundStyleE2EEESH_S1J_JEEENS4_5SM1004TMEM4LOAD26SM100_TMEM_LOAD_16dp256b8xENS4_13SM90_TMA_LOADES1A_NS4_17SM75_U32x4_LDSM_NENS4_14SM90_TMA_STOREES1A_NS4_17SM90_U32x4_STSM_NENS4_39AutoVectorizingCopyWithAssumedAlignmentILi128EEEEEEvvEEEEvNT_6ParamsE,@function
        .size           _ZN7cutlass13device_kernelINS_4gemm6kernel13GemmUniversalIN4cute5tupleIJiiiiEEENS1_10collective13CollectiveMmaINS1_35MainloopSm100TmaUmmaWarpSpecializedILi4ELi2ELi4ENS5_IJNS4_1CILi2EEESB_NSA_ILi1EEEEEEEENS5_IJNSA_ILi64EEENSA_ILi256EEESF_EEENS_6half_tENS5_IJlSC_lEEESI_SJ_NS4_8TiledMMAINS4_8MMA_AtomIJNS4_20SM100_MMA_F16BF16_SSISI_SI_fLi64ELi256ELNS4_4UMMA5MajorE0ELSO_0ELNSN_7ScaleInE0ELSP_0EEEEEENS4_6LayoutINS5_IJSC_SC_SC_EEENS5_IJNSA_ILi0EEESU_SU_EEEEENS5_IJNS4_10UnderscoreESX_SX_EEEEENS4_23SM90_TMA_LOAD_MULTICASTENS4_14ComposedLayoutINS4_7SwizzleILi3ELi4ELi3EEENS4_18smem_ptr_flag_bitsILi16EEENSS_INS5_IJNSA_ILi8EEESF_EEENS5_IJSF_SC_EEEEEEEvNS4_8identityES10_S1A_vS1B_EENS_8epilogue10collective18CollectiveEpilogueINS1D_23Sm100TmaWarpSpecializedILi4ELi2ELi32ELb1ELb0EEEJSH_NS5_IJNSS_ISF_SC_EES1I_EEESI_SJ_SI_SJ_NS1D_6fusion15FusionCallbacksIS1H_NS1K_17LinearCombinationISI_fSI_fLNS_15FloatRoundStyleE2EEESH_S1J_JEEENS4_5SM1004TMEM4LOAD26SM100_TMEM_LOAD_16dp256b8xENS4_13SM90_TMA_LOADES1A_NS4_17SM75_U32x4_LDSM_NENS4_14SM90_TMA_STOREES1A_NS4_17SM90_U32x4_STSM_NENS4_39AutoVectorizingCopyWithAssumedAlignmentILi128EEEEEEvvEEEEvNT_6ParamsE,(.L_x_183 - _ZN7cutlass13device_kernelINS_4gemm6kernel13GemmUniversalIN4cute5tupleIJiiiiEEENS1_10collective13CollectiveMmaINS1_35MainloopSm100TmaUmmaWarpSpecializedILi4ELi2ELi4ENS5_IJNS4_1CILi2EEESB_NSA_ILi1EEEEEEEENS5_IJNSA_ILi64EEENSA_ILi256EEESF_EEENS_6half_tENS5_IJlSC_lEEESI_SJ_NS4_8TiledMMAINS4_8MMA_AtomIJNS4_20SM100_MMA_F16BF16_SSISI_SI_fLi64ELi256ELNS4_4UMMA5MajorE0ELSO_0ELNSN_7ScaleInE0ELSP_0EEEEEENS4_6LayoutINS5_IJSC_SC_SC_EEENS5_IJNSA_ILi0EEESU_SU_EEEEENS5_IJNS4_10UnderscoreESX_SX_EEEEENS4_23SM90_TMA_LOAD_MULTICASTENS4_14ComposedLayoutINS4_7SwizzleILi3ELi4ELi3EEENS4_18smem_ptr_flag_bitsILi16EEENSS_INS5_IJNSA_ILi8EEESF_EEENS5_IJSF_SC_EEEEEEEvNS4_8identityES10_S1A_vS1B_EENS_8epilogue10collective18CollectiveEpilogueINS1D_23Sm100TmaWarpSpecializedILi4ELi2ELi32ELb1ELb0EEEJSH_NS5_IJNSS_ISF_SC_EES1I_EEESI_SJ_SI_SJ_NS1D_6fusion15FusionCallbacksIS1H_NS1K_17LinearCombinationISI_fSI_fLNS_15FloatRoundStyleE2EEESH_S1J_JEEENS4_5SM1004TMEM4LOAD26SM100_TMEM_LOAD_16dp256b8xENS4_13SM90_TMA_LOADES1A_NS4_17SM75_U32x4_LDSM_NENS4_14SM90_TMA_STOREES1A_NS4_17SM90_U32x4_STSM_NENS4_39AutoVectorizingCopyWithAssumedAlignmentILi128EEEEEEvvEEEEvNT_6ParamsE)
        .other          _ZN7cutlass13device_kernelINS_4gemm6kernel13GemmUniversalIN4cute5tupleIJiiiiEEENS1_10collective13CollectiveMmaINS1_35MainloopSm100TmaUmmaWarpSpecializedILi4ELi2ELi4ENS5_IJNS4_1CILi2EEESB_NSA_ILi1EEEEEEEENS5_IJNSA_ILi64EEENSA_ILi256EEESF_EEENS_6half_tENS5_IJlSC_lEEESI_SJ_NS4_8TiledMMAINS4_8MMA_AtomIJNS4_20SM100_MMA_F16BF16_SSISI_SI_fLi64ELi256ELNS4_4UMMA5MajorE0ELSO_0ELNSN_7ScaleInE0ELSP_0EEEEEENS4_6LayoutINS5_IJSC_SC_SC_EEENS5_IJNSA_ILi0EEESU_SU_EEEEENS5_IJNS4_10UnderscoreESX_SX_EEEEENS4_23SM90_TMA_LOAD_MULTICASTENS4_14ComposedLayoutINS4_7SwizzleILi3ELi4ELi3EEENS4_18smem_ptr_flag_bitsILi16EEENSS_INS5_IJNSA_ILi8EEESF_EEENS5_IJSF_SC_EEEEEEEvNS4_8identityES10_S1A_vS1B_EENS_8epilogue10collective18CollectiveEpilogueINS1D_23Sm100TmaWarpSpecializedILi4ELi2ELi32ELb1ELb0EEEJSH_NS5_IJNSS_ISF_SC_EES1I_EEESI_SJ_SI_SJ_NS1D_6fusion15FusionCallbacksIS1H_NS1K_17LinearCombinationISI_fSI_fLNS_15FloatRoundStyleE2EEESH_S1J_JEEENS4_5SM1004TMEM4LOAD26SM100_TMEM_LOAD_16dp256b8xENS4_13SM90_TMA_LOADES1A_NS4_17SM75_U32x4_LDSM_NENS4_14SM90_TMA_STOREES1A_NS4_17SM90_U32x4_STSM_NENS4_39AutoVectorizingCopyWithAssumedAlignmentILi128EEEEEEvvEEEEvNT_6ParamsE,@"STO_CUDA_ENTRY STV_DEFAULT"
_ZN7cutlass13device_kernelINS_4gemm6kernel13GemmUniversalIN4cute5tupleIJiiiiEEENS1_10collective13CollectiveMmaINS1_35MainloopSm100TmaUmmaWarpSpecializedILi4ELi2ELi4ENS5_IJNS4_1CILi2EEESB_NSA_ILi1EEEEEEEENS5_IJNSA_ILi64EEENSA_ILi256EEESF_EEENS_6half_tENS5_IJlSC_lEEESI_SJ_NS4_8TiledMMAINS4_8MMA_AtomIJNS4_20SM100_MMA_F16BF16_SSISI_SI_fLi64ELi256ELNS4_4UMMA5MajorE0ELSO_0ELNSN_7ScaleInE0ELSP_0EEEEEENS4_6LayoutINS5_IJSC_SC_SC_EEENS5_IJNSA_ILi0EEESU_SU_EEEEENS5_IJNS4_10UnderscoreESX_SX_EEEEENS4_23SM90_TMA_LOAD_MULTICASTENS4_14ComposedLayoutINS4_7SwizzleILi3ELi4ELi3EEENS4_18smem_ptr_flag_bitsILi16EEENSS_INS5_IJNSA_ILi8EEESF_EEENS5_IJSF_SC_EEEEEEEvNS4_8identityES10_S1A_vS1B_EENS_8epilogue10collective18CollectiveEpilogueINS1D_23Sm100TmaWarpSpecializedILi4ELi2ELi32ELb1ELb0EEEJSH_NS5_IJNSS_ISF_SC_EES1I_EEESI_SJ_SI_SJ_NS1D_6fusion15FusionCallbacksIS1H_NS1K_17LinearCombinationISI_fSI_fLNS_15FloatRoundStyleE2EEESH_S1J_JEEENS4_5SM1004TMEM4LOAD26SM100_TMEM_LOAD_16dp256b8xENS4_13SM90_TMA_LOADES1A_NS4_17SM75_U32x4_LDSM_NENS4_14SM90_TMA_STOREES1A_NS4_17SM90_U32x4_STSM_NENS4_39AutoVectorizingCopyWithAssumedAlignmentILi128EEEEEEvvEEEEvNT_6ParamsE:
[----:B------:R-:W1:Y:S01]  /*0000*/  LDC R1, c[0x0][0x37c] ;  /* 0x0000df00ff017b82 */ /* 0x000e620000000800 */
[----:B------:R-:W2:Y:S01]  /*0010*/  S2R R94, SR_TID.X ;  /* 0x00000000005e7919 */ /* 0x000ea20000002100 */
[----:B------:R-:W3:Y:S01]  /*0020*/  LDCU.64 UR8, c[0x0][0x890] ;  /* 0x00011200ff0877ac */ /* 0x000ee20008000a00 */
[----:B------:R-:W-:Y:S02]  /*0030*/  PRMT R81, RZ, 0x7610, R81 ;  /* 0x00007610ff517816 */ /* 0x000fe40000000051 */
[----:B------:R-:W-:Y:S01]  /*0040*/  ELECT P3, URZ, PT ;  /* 0x0000000000ff782f */ /* 0x000fe20003860000 */
[----:B---3--:R-:W-:-:S04]  /*0050*/  UISETP.NE.U32.AND UP0, UPT, UR8, URZ, UPT ;  /* 0x000000ff0800728c */ /* 0x008fc8000bf05070 */
[----:B------:R-:W-:Y:S01]  /*0060*/  UISETP.NE.AND.EX UP0, UPT, UR9, URZ, UPT, UP0 ;  /* 0x000000ff0900728c */ /* 0x000fe2000bf05300 */
[----:B--2---:R-:W-:-:S05]  /*0070*/  SHF.R.U32.HI R82, RZ, 0x5, R94 ;  /* 0x00000005ff527819 */ /* 0x004fca000001165e */
[----:B------:R-:W2:Y:S02]  /*0080*/  SHFL.IDX PT, R0, R82, RZ, 0x1f ;  /* 0x00001fff52007589 */ /* 0x000ea400000e0000 */
[----:B--2---:R-:W-:Y:S01]  /*0090*/  R2UR UR17, R0 ;  /* 0x00000000001172ca */ /* 0x004fe200000e0000 */
[----:B-1----:R-:W-:-:S14]  /*00a0*/  BRA.U UP0, `(.L_x_0) ;  /* 0x0000000100307547 */ /* 0x002fdc000b800000 */
[----:B------:R-:W1:Y:S02]  /*00b0*/  LDCU.64 UR4, c[0x0][0x888] ;  /* 0x00011100ff0477ac */ /* 0x000e640008000a00 */
[----:B-1----:R-:W-:-:S04]  /*00c0*/  UISETP.NE.U32.AND UP0, UPT, UR4, URZ, UPT ;  /* 0x000000ff0400728c */ /* 0x002fc8000bf05070 */
[----:B------:R-:W-:-:S09]  /*00d0*/  UISETP.NE.AND.EX UP0, UPT, UR5, URZ, UPT, UP0 ;  /* 0x000000ff0500728c */ /* 0x000fd2000bf05300 */
[----:B------:R-:W-:Y:S05]  /*00e0*/  BRA.U !UP0, `(.L_x_1) ;  /* 0x0000000108147547 */ /* 0x000fea000b800000 */
[----:B------:R-:W1:Y:S01]  /*00f0*/  LDC.64 R2, c[0x0][0x888] ;  /* 0x00022200ff027b82 */ /* 0x000e620000000a00 */
[----:B------:R-:W1:Y:S02]  /*0100*/  LDCU.64 UR4, c[0x0][0x358] ;  /* 0x00006b00ff0477ac */ /* 0x000e640008000a00 */
[----:B-1----:R1:W5:Y:S01]  /*0110*/  LDG.E R41, desc[UR4][R2.64] ;  /* 0x0000000402297981 */ /* 0x002362000c1e1900 */
[----:B------:R-:W-:Y:S01]  /*0120*/  HFMA2 R81, -RZ, RZ, 0, 5.9604644775390625e-08 ;  /* 0x00000001ff517431 */ /* 0x000fe200000001ff */
[----:B------:R-:W-:Y:S05]  /*0130*/  BRA `(.L_x_0) ;  /* 0x00000000000c7947 */ /* 0x000fea0003800000 */
.L_x_1:
[----:B------:R-:W1:Y:S01]  /*0140*/  LDCU UR4, c[0x0][0x880] ;  /* 0x00011000ff0477ac */ /* 0x000e620008000800 */
[----:B------:R-:W-:Y:S01]  /*0150*/  HFMA2 R81, -RZ, RZ, 0, 5.9604644775390625e-08 ;  /* 0x00000001ff517431 */ /* 0x000fe200000001ff */
[----:B-1----:R-:W-:-:S07]  /*0160*/  MOV R41, UR4 ;  /* 0x0000000400297c02 */ /* 0x002fce0008000f00 */
.L_x_0:
[----:B------:R-:W2:Y:S02]  /*0170*/  LDCU.64 UR4, c[0x0][0x8b0] ;  /* 0x00011600ff0477ac */ /* 0x000ea40008000a00 */
[----:B--2---:R-:W-:-:S04]  /*0180*/  UISETP.NE.U32.AND UP0, UPT, UR4, URZ, UPT ;  /* 0x000000ff0400728c */ /* 0x004fc8000bf05070 */
[----:B------:R-:W-:-:S09]  /*0190*/  UISETP.NE.AND.EX UP0, UPT, UR5, URZ, UPT, UP0 ;  /* 0x000000ff0500728c */ /* 0x000fd2000bf05300 */
[----:B------:R-:W-:Y:S05]  /*01a0*/  BRA.U UP0, `(.L_x_2) ;  /* 0x0000000100287547 */ /* 0x000fea000b800000 */
[----:B------:R-:W2:Y:S02]  /*01b0*/  LDCU.64 UR4, c[0x0][0x8a8] ;  /* 0x00011500ff0477ac */ /* 0x000ea40008000a00 */
[----:B--2---:R-:W-:-:S04]  /*01c0*/  UISETP.NE.U32.AND UP0, UPT, UR4, URZ, UPT ;  /* 0x000000ff0400728c */ /* 0x004fc8000bf05070 */
[----:B------:R-:W-:-:S09]  /*01d0*/  UISETP.NE.AND.EX UP0, UPT, UR5, URZ, UPT, UP0 ;  /* 0x000000ff0500728c */ /* 0x000fd2000bf05300 */
[----:B------:R-:W-:Y:S05]  /*01e0*/  BRA.U !UP0, `(.L_x_3) ;  /* 0x0000000108107547 */ /* 0x000fea000b800000 */
[----:B------:R-:W2:Y:S01]  /*01f0*/  LDC.64 R38, c[0x0][0x8a8] ;  /* 0x00022a00ff267b82 */ /* 0x000ea20000000a00 */
[----:B------:R-:W2:Y:S02]  /*0200*/  LDCU.64 UR4, c[0x0][0x358] ;  /* 0x00006b00ff0477ac */ /* 0x000ea40008000a00 */
[----:B--2---:R2:W5:Y:S01]  /*0210*/  LDG.E R38, desc[UR4][R38.64] ;  /* 0x0000000426267981 */ /* 0x004562000c1e1900 */
[----:B------:R-:W-:Y:S05]  /*0220*/  BRA `(.L_x_2) ;  /* 0x0000000000087947 */ /* 0x000fea0003800000 */
.L_x_3:
[----:B------:R-:W2:Y:S02]  /*0230*/  LDCU UR4, c[0x0][0x8a0] ;  /* 0x00011400ff0477ac */ /* 0x000ea40008000800 */
[----:B--2---:R-:W-:Y:S02]  /*0240*/  MOV R38, UR4 ;  /* 0x0000000400267c02 */ /* 0x004fe40008000f00 */
.L_x_2:
[----:B------:R-:W-:Y:S01]  /*0250*/  IMAD.U32 R0, RZ, RZ, UR17 ;  /* 0x00000011ff007e24 */ /* 0x000fe2000f8e00ff */
[----:B------:R-:W-:Y:S04]  /*0260*/  BSSY.RECONVERGENT B0, `(.L_x_4) ;  /* 0x000000c000007945 */ /* 0x000fe80003800200 */
[C---:B------:R-:W-:Y:S02]  /*0270*/  ISETP.NE.OR P1, PT, R0.reuse, 0x1, !P3 ;  /* 0x000000010000780c */ /* 0x040fe40005f25670 */
[----:B------:R-:W-:-:S11]  /*0280*/  ISETP.NE.OR P0, PT, R0, 0x3, !P3 ;  /* 0x000000030000780c */ /* 0x000fd60005f05670 */
[----:B------:R-:W-:Y:S05]  /*0290*/  @P1 BRA `(.L_x_5) ;  /* 0x0000000000201947 */ /* 0x000fea0003800000 */
[----:B------:R-:W3:Y:S02]  /*02a0*/  LDCU.64 UR4, c[0x0][0x348] ;  /* 0x00006900ff0477ac */ /* 0x000ee40008000a00 */
[----:B---3--:R-:W-:Y:S02]  /*02b0*/  UIADD3 UR6, UP1, UPT, UR4, 0x80, URZ ;  /* 0x0000008004067890 */ /* 0x008fe4000ff3e0ff */
[----:B------:R-:W-:Y:S02]  /*02c0*/  UIADD3 UR4, UP0, UPT, UR4, 0x180, URZ ;  /* 0x0000018004047890 */ /* 0x000fe4000ff1e0ff */
[----:B------:R-:W-:Y:S02]  /*02d0*/  UIADD3.X UR7, UPT, UPT, URZ, UR5, URZ, UP1, !UPT ;  /* 0x00000005ff077290 */ /* 0x000fe40008ffe4ff */
[----:B------:R-:W-:-:S07]  /*02e0*/  UIADD3.X UR5, UPT, UPT, URZ, UR5, URZ, UP0, !UPT ;  /* 0x00000005ff057290 */ /* 0x000fce00087fe4ff */
[----:B------:R3:W-:Y:S02]  /*02f0*/  UTMACCTL.PF [UR6] ;  /* 0x00000000060079b9 */ /* 0x0007e40008040000 */
[----:B------:R3:W-:Y:S02]  /*0300*/  UTMACCTL.PF [UR4] ;  /* 0x00000000040079b9 */ /* 0x0007e40008040000 */
[----:B---3--:R-:W-:Y:S01]  /*0310*/  NOP ;  /* 0x0000000000007918 */ /* 0x008fe20000000000 */
.L_x_5:
[----:B------:R-:W-:Y:S05]  /*0320*/  BSYNC.RECONVERGENT B0 ;  /* 0x0000000000007941 */ /* 0x000fea0003800200 */
.L_x_4:
[----:B------:R-:W-:Y:S04]  /*0330*/  BSSY.RECONVERGENT B0, `(.L_x_6) ;  /* 0x000000a000007945 */ /* 0x000fe80003800200 */
        /* <DEDUP_REMOVED lines=9> */
.L_x_7:
[----:B------:R-:W-:Y:S05]  /*03d0*/  BSYNC.RECONVERGENT B0 ;  /* 0x0000000000007941 */ /* 0x000fea0003800200 */
.L_x_6:
[----:B------:R-:W3:Y:S01]  /*03e0*/  LDCU.64 UR4, c[0x0][0x888] ;  /* 0x00011100ff0477ac */ /* 0x000ee20008000a00 */
[----:B------:R-:W-:Y:S02]  /*03f0*/  UISETP.EQ.U32.AND UP1, UPT, UR8, URZ, UPT ;  /* 0x000000ff0800728c */ /* 0x000fe4000bf22070 */
[----:B------:R-:W-:Y:S02]  /*0400*/  UPLOP3.LUT UP3, UPT, UPT, UPT, UPT, 0x80, 0x8 ;  /* 0x000000000008789c */ /* 0x000fe40003f6f070 */
[----:B---3--:R-:W-:-:S04]  /*0410*/  UISETP.NE.U32.AND UP0, UPT, UR4, URZ, UPT ;  /* 0x000000ff0400728c */ /* 0x008fc8000bf05070 */
[----:B------:R-:W-:-:S04]  /*0420*/  UISETP.NE.AND.EX UP0, UPT, UR5, URZ, UPT, UP0 ;  /* 0x000000ff0500728c */ /* 0x000fc8000bf05300 */
[----:B------:R-:W-:-:S04]  /*0430*/  UISETP.EQ.OR.EX UP2, UPT, UR9, URZ, !UP0, UP1 ;  /* 0x000000ff0900728c */ /* 0x000fc8000c742710 */
[----:B------:R-:W-:-:S06]  /*0440*/  UP2UR UR4, UPR, URZ, 0x4 ;  /* 0x00000004ff047883 */ /* 0x000fcc0008000000 */
[----:B------:R-:W-:Y:S01]  /*0450*/  MOV R85, UR4 ;  /* 0x0000000400557c02 */ /* 0x000fe20008000f00 */
[----:B------:R-:W-:Y:S06]  /*0460*/  BRA.U !UP2, `(.L_x_8) ;  /* 0x000000010a207547 */ /* 0x000fec000b800000 */
[----:B------:R-:W-:Y:S01]  /*0470*/  UISETP.NE.U32.AND UP1, UPT, UR8, URZ, UPT ;  /* 0x000000ff0800728c */ /* 0x000fe2000bf25070 */
[----:B-----5:R-:W-:Y:S01]  /*0480*/  FSETP.NEU.AND P0, PT, R41, RZ, PT ;  /* 0x000000ff2900720b */ /* 0x020fe20003f0d000 */
[----:B------:R-:W-:Y:S02]  /*0490*/  USEL UR4, URZ, 0xffffffff, UP0 ;  /* 0xffffffffff047887 */ /* 0x000fe40008000000 */
[----:B------:R-:W-:-:S10]  /*04a0*/  UISETP.NE.AND.EX UP1, UPT, UR9, URZ, UPT, UP1 ;  /* 0x000000ff0900728c */ /* 0x000fd4000bf25310 */
[----:B------:R-:W-:Y:S01]  /*04b0*/  VOTEU.ANY UP0, P0 ;  /* 0x0000000000ff7886 */ /* 0x000fe20000000100 */
[----:B------:R-:W-:-:S04]  /*04c0*/  @!UP1 USEL UR4, URZ, 0xffffffff, UP0 ;  /* 0xffffffffff049887 */ /* 0x000fc80008000000 */
[----:B------:R-:W-:-:S04]  /*04d0*/  ULOP3.LUT UR4, UR4, 0x1, URZ, 0xc0, !UPT ;  /* 0x0000000104047892 */ /* 0x000fc8000f8ec0ff */
[----:B------:R-:W-:-:S11]  /*04e0*/  UISETP.NE.U32.AND UP3, UPT, UR4, 0x1, UPT ;  /* 0x000000010400788c */ /* 0x000fd6000bf65070 */
.L_x_8:
[----:B-1----:R-:W1:Y:S01]  /*04f0*/  SHFL.IDX PT, R2, R82, RZ, 0x1f ;  /* 0x00001fff52027589 */ /* 0x002e6200000e0000 */
[----:B------:R-:W-:-:S04]  /*0500*/  UISETP.NE.AND UP0, UPT, UR17, 0x2, UPT ;  /* 0x000000021100788c */ /* 0x000fc8000bf05270 */
[----:B------:R-:W-:Y:S01]  /*0510*/  USEL UR48, URZ, 0x1, UP0 ;  /* 0x00000001ff307887 */ /* 0x000fe20008000000 */
[----:B-1----:R-:W-:-:S13]  /*0520*/  ISETP.NE.AND P0, PT, R2, RZ, PT ;  /* 0x000000ff0200720c */ /* 0x002fda0003f05270 */
[----:B------:R-:W-:Y:S05]  /*0530*/  @P0 BRA `(.L_x_9) ;  /* 0x0000000000580947 */ /* 0x000fea0003800000 */
[----:B------:R-:W1:Y:S01]  /*0540*/  S2UR UR4, SR_CgaCtaId ;  /* 0x00000000000479c3 */ /* 0x000e620000008800 */
[----:B------:R-:W-:Y:S01]  /*0550*/  UMOV UR5, 0x400 ;  /* 0x0000040000057882 */ /* 0x000fe20000000000 */
[----:B------:R-:W-:Y:S01]  /*0560*/  UMOV UR8, 0x1 ;  /* 0x0000000100087882 */ /* 0x000fe20000000000 */
[----:B------:R-:W-:Y:S01]  /*0570*/  UMOV UR6, 0x3 ;  /* 0x0000000300067882 */ /* 0x000fe20000000000 */
[----:B------:R-:W-:-:S04]  /*0580*/  UIADD3 UR8, UPT, UPT, -UR8, 0x100000, URZ ;  /* 0x0010000008087890 */ /* 0x000fc8000fffe1ff */
[----:B------:R-:W-:Y:S02]  /*0590*/  USHF.L.U32 UR9, UR8, 0xb, URZ ;  /* 0x0000000b08097899 */ /* 0x000fe400080006ff */
[----:B------:R-:W-:Y:S02]  /*05a0*/  USHF.L.U32 UR8, UR8, 0x1, URZ ;  /* 0x0000000108087899 */ /* 0x000fe400080006ff */
[----:B------:R-:W-:-:S04]  /*05b0*/  UIADD3 UR6, UPT, UPT, -UR6, 0x100000, URZ ;  /* 0x0010000006067890 */ /* 0x000fc8000fffe1ff */
[----:B------:R-:W-:Y:S02]  /*05c0*/  USHF.L.U32 UR7, UR6, 0xb, URZ ;  /* 0x0000000b06077899 */ /* 0x000fe400080006ff */
[----:B------:R-:W-:Y:S01]  /*05d0*/  USHF.L.U32 UR6, UR6, 0x1, URZ ;  /* 0x0000000106067899 */ /* 0x000fe200080006ff */
[----:B------:R-:W-:Y:S01]  /*05e0*/  ELECT P0, URZ, PT ;  /* 0x0000000000ff782f */ /* 0x000fe20003800000 */
[----:B-1----:R-:W-:Y:S01]  /*05f0*/  ULEA UR4, UR4, UR5, 0x18 ;  /* 0x0000000504047291 */ /* 0x002fe2000f8ec0ff */
[----:B------:R-:W1:Y:S11]  /*0600*/  FENCE.VIEW.ASYNC.S ;  /* 0x00000000000073c6 */ /* 0x000e760000000000 */
[----:B-1----:R1:W3:Y:S01]  /*0610*/  SYNCS.EXCH.64 URZ, [UR4], UR8 ;  /* 0x0000000804ff75b2 */ /* 0x0022e20008000100 */
[----:B------:R1:W4:Y:S01]  /*0620*/  SYNCS.EXCH.64 URZ, [UR4+0x20], UR6 ;  /* 0x0000200604ff75b2 */ /* 0x0003220008000100 */
[----:B------:R1:W1:Y:S01]  /*0630*/  SYNCS.EXCH.64 URZ, [UR4+0x8], UR8 ;  /* 0x0000080804ff75b2 */ /* 0x0002620008000100 */
[----:B------:R1:W1:Y:S01]  /*0640*/  SYNCS.EXCH.64 URZ, [UR4+0x28], UR6 ;  /* 0x0000280604ff75b2 */ /* 0x0002620008000100 */
[----:B------:R1:W1:Y:S01]  /*0650*/  SYNCS.EXCH.64 URZ, [UR4+0x10], UR8 ;  /* 0x0000100804ff75b2 */ /* 0x0002620008000100 */
[----:B------:R1:W1:Y:S01]  /*0660*/  SYNCS.EXCH.64 URZ, [UR4+0x30], UR6 ;  /* 0x0000300604ff75b2 */ /* 0x0002620008000100 */
[----:B------:R1:W1:Y:S01]  /*0670*/  SYNCS.EXCH.64 URZ, [UR4+0x18], UR8 ;  /* 0x0000180804ff75b2 */ /* 0x0002620008000100 */
[----:B------:R1:W1:Y:S01]  /*0680*/  SYNCS.EXCH.64 URZ, [UR4+0x38], UR6 ;  /* 0x0000380604ff75b2 */ /* 0x0002620008000100 */
[----:B------:R-:W-:Y:S01]  /*0690*/  NOP ;  /* 0x0000000000007918 */ /* 0x000fe20000000000 */
.L_x_9:
[----:B------:R-:W2:Y:S01]  /*06a0*/  SHFL.IDX PT, R2, R82, RZ, 0x1f ;  /* 0x00001fff52027589 */ /* 0x000ea200000e0000 */
[----:B------:R-:W-:Y:S01]  /*06b0*/  NOP ;  /* 0x0000000000007918 */ /* 0x000fe20000000000 */
[----:B--2---:R-:W-:-:S13]  /*06c0*/  ISETP.NE.AND P0, PT, R2, 0x1, PT ;  /* 0x000000010200780c */ /* 0x004fda0003f05270 */
[----:B------:R-:W-:Y:S05]  /*06d0*/  @P0 BRA `(.L_x_10) ;  /* 0x0000000000580947 */ /* 0x000fea0003800000 */
[----:B-1----:R-:W1:Y:S01]  /*06e0*/  S2UR UR4, SR_CgaCtaId ;  /* 0x00000000000479c3 */ /* 0x002e620000008800 */
        /* <DEDUP_REMOVED lines=12> */
[----:B-1----:R2:W1:Y:S01]  /*07b0*/  SYNCS.EXCH.64 URZ, [UR4+0x40], UR8 ;  /* 0x0000400804ff75b2 */ /* 0x0024620008000100 */
[----:B------:R2:W1:Y:S01]  /*07c0*/  SYNCS.EXCH.64 URZ, [UR4+0x60], UR6 ;  /* 0x0000600604ff75b2 */ /* 0x0004620008000100 */
[----:B------:R2:W1:Y:S01]  /*07d0*/  SYNCS.EXCH.64 URZ, [UR4+0x48], UR8 ;  /* 0x0000480804ff75b2 */ /* 0x0004620008000100 */
[----:B------:R2:W1:Y:S01]  /*07e0*/  SYNCS.EXCH.64 URZ, [UR4+0x68], UR6 ;  /* 0x0000680604ff75b2 */ /* 0x0004620008000100 */
[----:B------:R2:W1:Y:S01]  /*07f0*/  SYNCS.EXCH.64 URZ, [UR4+0x50], UR8 ;  /* 0x0000500804ff75b2 */ /* 0x0004620008000100 */
[----:B------:R2:W1:Y:S01]  /*0800*/  SYNCS.EXCH.64 URZ, [UR4+0x70], UR6 ;  /* 0x0000700604ff75b2 */ /* 0x0004620008000100 */
[----:B------:R2:W1:Y:S01]  /*0810*/  SYNCS.EXCH.64 URZ, [UR4+0x58], UR8 ;  /* 0x0000580804ff75b2 */ /* 0x0004620008000100 */
[----:B------:R2:W1:Y:S02]  /*0820*/  SYNCS.EXCH.64 URZ, [UR4+0x78], UR6 ;  /* 0x0000780604ff75b2 */ /* 0x0004640008000100 */
[----:B--2---:R-:W-:Y:S01]  /*0830*/  NOP ;  /* 0x0000000000007918 */ /* 0x004fe20000000000 */
.L_x_10:
[----:B------:R-:W2:Y:S01]  /*0840*/  SHFL.IDX PT, R2, R82, RZ, 0x1f ;  /* 0x00001fff52027589 */ /* 0x000ea200000e0000 */
[----:B------:R-:W-:Y:S01]  /*0850*/  NOP ;  /* 0x0000000000007918 */ /* 0x000fe20000000000 */
[----:B--2---:R-:W-:-:S13]  /*0860*/  ISETP.NE.AND P0, PT, R2, 0x3, PT ;  /* 0x000000030200780c */ /* 0x004fda0003f05270 */
[----:B------:R-:W-:Y:S05]  /*0870*/  @P0 BRA `(.L_x_11) ;  /* 0x0000000000300947 */ /* 0x000fea0003800000 */
[----:B-1----:R-:W1:Y:S01]  /*0880*/  S2UR UR4, SR_CgaCtaId ;  /* 0x00000000000479c3 */ /* 0x002e620000008800 */
[----:B------:R-:W-:Y:S01]  /*0890*/  UMOV UR6, 0x400 ;  /* 0x0000040000067882 */ /* 0x000fe20000000000 */
[----:B------:R-:W-:Y:S01]  /*08a0*/  UMOV UR5, 0x20 ;  /* 0x0000002000057882 */ /* 0x000fe20000000000 */
[----:B------:R-:W-:Y:S01]  /*08b0*/  ELECT P0, URZ, PT ;  /* 0x0000000000ff782f */ /* 0x000fe20003800000 */
[----:B-1----:R-:W-:Y:S02]  /*08c0*/  ULEA UR6, UR4, UR6, 0x18 ;  /* 0x0000000604067291 */ /* 0x002fe4000f8ec0ff */
[----:B------:R-:W-:-:S04]  /*08d0*/  UIADD3 UR4, UPT, UPT, -UR5, 0x100000, URZ ;  /* 0x0010000005047890 */ /* 0x000fc8000fffe1ff */
[----:B------:R-:W-:Y:S02]  /*08e0*/  USHF.L.U32 UR5, UR4, 0xb, URZ ;  /* 0x0000000b04057899 */ /* 0x000fe400080006ff */
[----:B------:R-:W-:Y:S01]  /*08f0*/  USHF.L.U32 UR4, UR4, 0x1, URZ ;  /* 0x0000000104047899 */ /* 0x000fe200080006ff */
[----:B------:R-:W1:Y:S11]  /*0900*/  FENCE.VIEW.ASYNC.S ;  /* 0x00000000000073c6 */ /* 0x000e760000000000 */
[----:B-1----:R2:W1:Y:S01]  /*0910*/  SYNCS.EXCH.64 URZ, [UR6+0x80], UR4 ;  /* 0x0000800406ff75b2 */ /* 0x0024620008000100 */
[----:B------:R2:W1:Y:S02]  /*0920*/  SYNCS.EXCH.64 URZ, [UR6+0x88], UR4 ;  /* 0x0000880406ff75b2 */ /* 0x0004640008000100 */
[----:B--2---:R-:W-:Y:S01]  /*0930*/  NOP ;  /* 0x0000000000007918 */ /* 0x004fe20000000000 */
.L_x_11:
[----:B------:R-:W2:Y:S01]  /*0940*/  SHFL.IDX PT, R2, R82, RZ, 0x1f ;  /* 0x00001fff52027589 */ /* 0x000ea200000e0000 */
[----:B------:R-:W-:Y:S01]  /*0950*/  NOP ;  /* 0x0000000000007918 */ /* 0x000fe20000000000 */
[----:B--2---:R-:W-:-:S13]  /*0960*/  ISETP.NE.AND P0, PT, R2, 0x4, PT ;  /* 0x000000040200780c */ /* 0x004fda0003f05270 */
[----:B------:R-:W-:Y:S05]  /*0970*/  @P0 BRA `(.L_x_12) ;  /* 0x00000000004c0947 */ /* 0x000fea0003800000 */
[----:B-1----:R-:W1:Y:S01]  /*0980*/  S2UR UR6, SR_CgaCtaId ;  /* 0x00000000000679c3 */ /* 0x002e620000008800 */
[----:B------:R-:W-:Y:S01]  /*0990*/  UMOV UR4, 0x3a0 ;  /* 0x000003a000047882 */ /* 0x000fe20000000000 */
[----:B------:R-:W-:Y:S01]  /*09a0*/  UMOV UR5, 0x400 ;  /* 0x0000040000057882 */ /* 0x000fe20000000000 */
[----:B------:R-:W-:Y:S01]  /*09b0*/  USEL UR4, UR4, 0x320, UP3 ;  /* 0x0000032004047887 */ /* 0x000fe20009800000 */
[----:B------:R-:W-:Y:S01]  /*09c0*/  UMOV UR8, 0x1 ;  /* 0x0000000100087882 */ /* 0x000fe20000000000 */
[----:B------:R-:W-:Y:S01]  /*09d0*/  ELECT P0, URZ, PT ;  /* 0x0000000000ff782f */ /* 0x000fe20003800000 */
[----:B------:R-:W-:-:S04]  /*09e0*/  UIADD3 UR8, UPT, UPT, -UR8, 0x100000, URZ ;  /* 0x0010000008087890 */ /* 0x000fc8000fffe1ff */
[----:B------:R-:W-:Y:S02]  /*09f0*/  USHF.L.U32 UR9, UR8, 0xb, URZ ;  /* 0x0000000b08097899 */ /* 0x000fe400080006ff */
[----:B------:R-:W-:Y:S02]  /*0a00*/  USHF.L.U32 UR8, UR8, 0x1, URZ ;  /* 0x0000000108087899 */ /* 0x000fe400080006ff */
[----:B-1----:R-:W-:Y:S02]  /*0a10*/  ULEA UR6, UR6, UR5, 0x18 ;  /* 0x0000000506067291 */ /* 0x002fe4000f8ec0ff */
[----:B------:R-:W-:-:S04]  /*0a20*/  UIADD3 UR4, UPT, UPT, -UR4, 0x100000, URZ ;  /* 0x0010000004047890 */ /* 0x000fc8000fffe1ff */
[----:B------:R-:W-:Y:S02]  /*0a30*/  USHF.L.U32 UR5, UR4, 0xb, URZ ;  /* 0x0000000b04057899 */ /* 0x000fe400080006ff */
[----:B------:R-:W-:Y:S01]  /*0a40*/  USHF.L.U32 UR4, UR4, 0x1, URZ ;  /* 0x0000000104047899 */ /* 0x000fe200080006ff */
[----:B------:R-:W1:Y:S03]  /*0a50*/  FENCE.VIEW.ASYNC.S ;  /* 0x00000000000073c6 */ /* 0x000e660000000000 */
[----:B-1----:R2:W1:Y:S08]  /*0a60*/  SYNCS.EXCH.64 URZ, [UR6+0x90], UR8 ;  /* 0x0000900806ff75b2 */ /* 0x0024700008000100 */
[----:B------:R2:W1:Y:S01]  /*0a70*/  SYNCS.EXCH.64 URZ, [UR6+0xa0], UR4 ;  /* 0x0000a00406ff75b2 */ /* 0x0004620008000100 */
[----:B------:R2:W1:Y:S01]  /*0a80*/  SYNCS.EXCH.64 URZ, [UR6+0x98], UR8 ;  /* 0x0000980806ff75b2 */ /* 0x0004620008000100 */
[----:B------:R2:W1:Y:S02]  /*0a90*/  SYNCS.EXCH.64 URZ, [UR6+0xa8], UR4 ;  /* 0x0000a80406ff75b2 */ /* 0x0004640008000100 */
[----:B--2---:R-:W-:Y:S01]  /*0aa0*/  NOP ;  /* 0x0000000000007918 */ /* 0x004fe20000000000 */
.L_x_12:
        /* <DEDUP_REMOVED lines=26> */
.L_x_13:
[----:B------:R-:W2:Y:S01]  /*0c50*/  SHFL.IDX PT, R2, R82, RZ, 0x1f ;  /* 0x00001fff52027589 */ /* 0x000ea200000e0000 */
[----:B------:R-:W-:Y:S01]  /*0c60*/  NOP ;  /* 0x0000000000007918 */ /* 0x000fe20000000000 */
[----:B--2---:R-:W-:-:S13]  /*0c70*/  ISETP.NE.AND P0, PT, R2, 0x3, PT ;  /* 0x000000030200780c */ /* 0x004fda0003f05270 */
[----:B------:R-:W-:Y:S05]  /*0c80*/  @P0 BRA `(.L_x_14) ;  /* 0x0000000000380947 */ /* 0x000fea0003800000 */
[----:B------:R-:W2:Y:S01]  /*0c90*/  S2UR UR5, SR_CgaCtaId ;  /* 0x00000000000579c3 */ /* 0x000ea20000008800 */
[----:B-1----:R-:W-:Y:S01]  /*0ca0*/  UMOV UR4, 0x400 ;  /* 0x0000040000047882 */ /* 0x002fe20000000000 */
[----:B------:R-:W-:Y:S01]  /*0cb0*/  UMOV UR6, 0x20 ;  /* 0x0000002000067882 */ /* 0x000fe20000000000 */
[----:B------:R-:W-:Y:S01]  /*0cc0*/  ELECT P0, URZ, PT ;  /* 0x0000000000ff782f */ /* 0x000fe20003800000 */
[----:B------:R-:W-:-:S04]  /*0cd0*/  UIADD3 UR6, UPT, UPT, -UR6, 0x100000, URZ ;  /* 0x0010000006067890 */ /* 0x000fc8000fffe1ff */
[----:B------:R-:W-:Y:S02]  /*0ce0*/  USHF.L.U32 UR7, UR6, 0xb, URZ ;  /* 0x0000000b06077899 */ /* 0x000fe400080006ff */
[----:B------:R-:W-:Y:S02]  /*0cf0*/  USHF.L.U32 UR6, UR6, 0x1, URZ ;  /* 0x0000000106067899 */ /* 0x000fe400080006ff */
[----:B--2---:R-:W-:Y:S01]  /*0d00*/  ULEA UR4, UR5, UR4, 0x18 ;  /* 0x0000000405047291 */ /* 0x004fe2000f8ec0ff */
[----:B------:R-:W1:Y:S11]  /*0d10*/  FENCE.VIEW.ASYNC.S ;  /* 0x00000000000073c6 */ /* 0x000e760000000000 */
[----:B-1----:R2:W1:Y:S01]  /*0d20*/  SYNCS.EXCH.64 URZ, [UR4+0xf0], UR6 ;  /* 0x0000f00604ff75b2 */ /* 0x0024620008000100 */
[----:B------:R2:W1:Y:S01]  /*0d30*/  SYNCS.EXCH.64 URZ, [UR4+0x100], UR6 ;  /* 0x0001000604ff75b2 */ /* 0x0004620008000100 */
[----:B------:R2:W1:Y:S01]  /*0d40*/  SYNCS.EXCH.64 URZ, [UR4+0xf8], UR6 ;  /* 0x0000f80604ff75b2 */ /* 0x0004620008000100 */
[----:B------:R2:W1:Y:S02]  /*0d50*/  SYNCS.EXCH.64 URZ, [UR4+0x108], UR6 ;  /* 0x0001080604ff75b2 */ /* 0x0004640008000100 */
[----:B--2---:R-:W-:Y:S01]  /*0d60*/  NOP ;  /* 0x0000000000007918 */ /* 0x004fe20000000000 */
.L_x_14:
[----:B-1----:R-:W1:Y:S01]  /*0d70*/  LDCU UR4, c[0x0][0x36c] ;  /* 0x00006d80ff0477ac */ /* 0x002e620008000800 */
[----:B------:R-:W-:Y:S01]  /*0d80*/  ISETP.NE.OR P3, PT, R0, 0x2, !P3 ;  /* 0x000000020000780c */ /* 0x000fe20005f65670 */
[----:B------:R-:W-:Y:S01]  /*0d90*/  NOP ;  /* 0x0000000000007918 */ /* 0x000fe20000000000 */
[----:B------:R-:W-:Y:S01]  /*0da0*/  LOP3.LUT R0, R94, 0x1f, RZ, 0xc0, !PT ;  /* 0x0000001f5e007812 */ /* 0x000fe200078ec0ff */
[----:B------:R-:W-:Y:S02]  /*0db0*/  UISETP.NE.AND UP4, UPT, UR17, URZ, UPT ;  /* 0x000000ff1100728c */ /* 0x000fe4000bf85270 */
[----:B-1----:R-:W-:-:S09]  /*0dc0*/  UISETP.EQ.U32.AND UP5, UPT, UR4, 0x1, UPT ;  /* 0x000000010400788c */ /* 0x002fd2000bfa2070 */
[----:B------:R-:W-:Y:S05]  /*0dd0*/  BRA.U !UP5, `(.L_x_15) ;  /* 0x000000010d087547 */ /* 0x000fea000b800000 */
[----:B---34-:R-:W-:Y:S01]  /*0de0*/  UCGABAR_ARV ;  /* 0x00000000000079c7 */ /* 0x018fe20008000000 */
[----:B------:R-:W-:Y:S05]  /*0df0*/  BRA `(.L_x_16) ;  /* 0x0000000000047947 */ /* 0x000fea0003800000 */
.L_x_15:
[----:B---34-:R-:W-:Y:S01]  /*0e00*/  NOP ;  /* 0x0000000000007918 */ /* 0x018fe20000000000 */
.L_x_16:
[----:B------:R-:W1:Y:S01]  /*0e10*/  S2UR UR16, SR_CTAID.X ;  /* 0x00000000001079c3 */ /* 0x000e620000002500 */
[----:B------:R-:W-:-:S05]  /*0e20*/  CS2R.32 R84, SR_CgaSize ;  /* 0x0000000000547805 */ /* 0x000fca0000008a00 */
[----:B------:R-:W-:-:S05]  /*0e30*/  IMAD R84, R84, -0xa0, RZ ;  /* 0xffffff6054547824 */ /* 0x000fca00078e02ff */
[----:B------:R-:W-:-:S14]  /*0e40*/  R2UR UR5, R84 ;  /* 0x00000000540572ca */ /* 0x000fdc00000e0000 */
[----:B------:R-:W2:Y:S01]  /*0e50*/  LDCU UR5, c[0x0][UR5+0x2b0] ;  /* 0x00005600050577ac */ /* 0x000ea20008000800 */
[----:B------:R-:W-:-:S05]  /*0e60*/  CS2R.32 R84, SR_CgaSize ;  /* 0x0000000000547805 */ /* 0x000fca0000008a00 */
[----:B------:R-:W-:-:S05]  /*0e70*/  IMAD R84, R84, -0xa0, RZ ;  /* 0xffffff6054547824 */ /* 0x000fca00078e02ff */
[----:B------:R-:W-:-:S14]  /*0e80*/  R2UR UR4, R84 ;  /* 0x00000000540472ca */ /* 0x000fdc00000e0000 */
[----:B------:R-:W3:Y:S01]  /*0e90*/  LDCU UR4, c[0x0][UR4+0x2b4] ;  /* 0x00005680040477ac */ /* 0x000ee20008000800 */
[----:B------:R-:W4:Y:S01]  /*0ea0*/  S2UR UR20, SR_CTAID.Y ;  /* 0x00000000001479c3 */ /* 0x000f220000002600 */
[----:B------:R-:W-:-:S05]  /*0eb0*/  CS2R.32 R84, SR_CgaSize ;  /* 0x0000000000547805 */ /* 0x000fca0000008a00 */
[----:B------:R-:W-:-:S05]  /*0ec0*/  IMAD R84, R84, -0xa0, RZ ;  /* 0xffffff6054547824 */ /* 0x000fca00078e02ff */
[----:B------:R-:W-:-:S14]  /*0ed0*/  R2UR UR7, R84 ;  /* 0x00000000540772ca */ /* 0x000fdc00000e0000 */
[----:B------:R-:W3:Y:S01]  /*0ee0*/  LDCU UR7, c[0x0][UR7+0x2a0] ;  /* 0x00005400070777ac */ /* 0x000ee20008000800 */
[----:B------:R-:W-:-:S05]  /*0ef0*/  CS2R.32 R84, SR_CgaSize ;  /* 0x0000000000547805 */ /* 0x000fca0000008a00 */
[----:B------:R-:W-:-:S05]  /*0f00*/  IMAD R84, R84, -0xa0, RZ ;  /* 0xffffff6054547824 */ /* 0x000fca00078e02ff */
[----:B------:R-:W-:-:S14]  /*0f10*/  R2UR UR8, R84 ;  /* 0x00000000540872ca */ /* 0x000fdc00000e0000 */
[----:B------:R-:W3:Y:S01]  /*0f20*/  LDCU UR8, c[0x0][UR8+0x2a4] ;  /* 0x00005480080877ac */ /* 0x000ee20008000800 */
[----:B------:R-:W3:Y:S01]  /*0f30*/  S2UR UR9, SR_CgaCtaId ;  /* 0x00000000000979c3 */ /* 0x000ee20000008800 */
[----:B------:R-:W3:Y:S01]  /*0f40*/  LDCU UR21, c[0x0][0xb24] ;  /* 0x00016480ff1577ac */ /* 0x000ee20008000800 */
[----:B------:R-:W3:Y:S01]  /*0f50*/  LDCU UR42, c[0x0][0xb24] ;  /* 0x00016480ff2a77ac */ /* 0x000ee20008000800 */
[----:B-1----:R-:W-:Y:S01]  /*0f60*/  I2FP.F32.U32 R3, UR16 ;  /* 0x0000001000037c45 */ /* 0x002fe20008201000 */
[----:B------:R-:W1:Y:S04]  /*0f70*/  LDCU UR29, c[0x0][0xb30] ;  /* 0x00016600ff1d77ac */ /* 0x000e680008000800 */
[----:B--2---:R-:W-:Y:S01]  /*0f80*/  FMUL R3, R3, UR5 ;  /* 0x0000000503037c20 */ /* 0x004fe20008400000 */
[----:B------:R-:W-:Y:S01]  /*0f90*/  UMOV UR34, 0x5 ;  /* 0x0000000500227882 */ /* 0x000fe20000000000 */
[----:B----4-:R-:W-:-:S04]  /*0fa0*/  I2FP.F32.U32 R2, UR20 ;  /* 0x0000001400027c45 */ /* 0x010fc80008201000 */
[----:B------:R-:W2:Y:S01]  /*0fb0*/  F2I.U32.TRUNC.NTZ R3, R3 ;  /* 0x0000000300037305 */ /* 0x000ea2000020f000 */
[----:B---3--:R-:W-:Y:S01]  /*0fc0*/  FMUL R2, R2, UR4 ;  /* 0x0000000402027c20 */ /* 0x008fe20008400000 */
[----:B------:R-:W-:Y:S02]  /*0fd0*/  ULOP3.LUT UR5, UR9, 0x2, URZ, 0xc0, !UPT ;  /* 0x0000000209057892 */ /* 0x000fe4000f8ec0ff */
[----:B------:R-:W-:-:S04]  /*0fe0*/  ULOP3.LUT UR50, UR9, 0x1, URZ, 0xc0, !UPT ;  /* 0x0000000109327892 */ /* 0x000fc8000f8ec0ff */
[----:B------:R-:W3:Y:S01]  /*0ff0*/  F2I.U32.TRUNC.NTZ R2, R2 ;  /* 0x0000000200027305 */ /* 0x000ee2000020f000 */
[----:B------:R-:W-:Y:S02]  /*1000*/  UISETP.GT.U32.AND UP0, UPT, UR5, 0xffff, UPT ;  /* 0x0000ffff0500788c */ /* 0x000fe4000bf04070 */
[----:B------:R-:W-:Y:S02]  /*1010*/  UISETP.GT.U32.AND UP1, UPT, UR50, 0xffff, UPT ;  /* 0x0000ffff3200788c */ /* 0x000fe4000bf24070 */
[----:B------:R-:W-:Y:S01]  /*1020*/  USEL UR26, UR5, 0xffff, !UP0 ;  /* 0x0000ffff051a7887 */ /* 0x000fe2000c000000 */
[----:B--2---:R-:W-:Y:S01]  /*1030*/  R2UR UR4, R3 ;  /* 0x00000000030472ca */ /* 0x004fe200000e0000 */
[----:B------:R-:W-:Y:S02]  /*1040*/  USHF.R.U32.HI UR32, URZ, 0x1, UR9 ;  /* 0x00000001ff207899 */ /* 0x000fe40008011609 */
[----:B------:R-:W-:Y:S02]  /*1050*/  USHF.L.U32 UR31, UR9, 0xa, URZ ;  /* 0x0000000a091f7899 */ /* 0x000fe400080006ff */
[----:B------:R-:W-:-:S02]  /*1060*/  USHF.L.U32 UR30, UR9, 0xd, URZ ;  /* 0x0000000d091e7899 */ /* 0x000fc400080006ff */
[----:B------:R-:W-:Y:S01]  /*1070*/  USEL UR27, UR50, 0xffff, !UP1 ;  /* 0x0000ffff321b7887 */ /* 0x000fe2000c800000 */
[----:B---3--:R-:W-:Y:S02]  /*1080*/  R2UR UR6, R2 ;  /* 0x00000000020672ca */ /* 0x008fe400000e0000 */
[----:B------:R-:W-:-:S03]  /*1090*/  PRMT R2, RZ, 0x7610, R2 ;  /* 0x00007610ff027816 */ /* 0x000fc60000000002 */
[----:B------:R-:W-:-:S04]  /*10a0*/  UIADD3 UR5, UPT, UPT, -UR4, URZ, URZ ;  /* 0x000000ff04057290 */ /* 0x000fc8000fffe1ff */
[----:B------:R-:W-:-:S04]  /*10b0*/  UIMAD UR5, UR7, UR5, UR16 ;  /* 0x00000005070572a4 */ /* 0x000fc8000f8e0210 */
[----:B------:R-:W-:Y:S02]  /*10c0*/  UIADD3 UR4, UPT, UPT, -UR6, URZ, URZ ;  /* 0x000000ff06047290 */ /* 0x000fe4000fffe1ff */
[----:B------:R-:W-:Y:S02]  /*10d0*/  IMAD.U32 R84, RZ, RZ, UR5 ;  /* 0x00000005ff547e24 */ /* 0x000fe4000f8e00ff */
[----:B------:R-:W-:-:S06]  /*10e0*/  UIMAD UR4, UR8, UR4, UR20 ;  /* 0x00000004080472a4 */ /* 0x000fcc000f8e0214 */
[----:B------:R-:W-:Y:S01]  /*10f0*/  IMAD.U32 R83, RZ, RZ, UR4 ;  /* 0x00000004ff537e24 */ /* 0x000fe2000f8e00ff */
[----:B-1----:R-:W-:Y:S06]  /*1100*/  BRA.U UP4, `(.L_x_17) ;  /* 0x0000000104447547 */ /* 0x002fec000b800000 */
[----:B------:R-:W-:Y:S02]  /*1110*/  R2UR UR4, R83 ;  /* 0x00000000530472ca */ /* 0x000fe400000e0000 */
[----:B------:R-:W-:-:S11]  /*1120*/  R2UR UR6, R84 ;  /* 0x00000000540672ca */ /* 0x000fd600000e0000 */
[----:B------:R-:W-:Y:S02]  /*1130*/  UISETP.NE.AND UP0, UPT, UR4, URZ, UPT ;  /* 0x000000ff0400728c */ /* 0x000fe4000bf05270 */
[----:B------:R-:W-:Y:S02]  /*1140*/  UISETP.NE.AND UP1, UPT, UR4, 0x1, UPT ;  /* 0x000000010400788c */ /* 0x000fe4000bf25270 */
[----:B------:R-:W-:Y:S02]  /*1150*/  UISETP.NE.AND UP2, UPT, UR6, URZ, UP0 ;  /* 0x000000ff0600728c */ /* 0x000fe40008745270 */
[----:B------:R-:W-:Y:S02]  /*1160*/  USEL UR4, URZ, 0x2, UP0 ;  /* 0x00000002ff047887 */ /* 0x000fe40008000000 */
[----:B------:R-:W-:Y:S02]  /*1170*/  USEL UR8, URZ, 0x1, UP2 ;  /* 0x00000001ff087887 */ /* 0x000fe40009000000 */
[----:B------:R-:W-:-:S02]  /*1180*/  UISETP.NE.AND UP2, UPT, UR6, URZ, UPT ;  /* 0x000000ff0600728c */ /* 0x000fc4000bf45270 */
[----:B------:R-:W-:Y:S02]  /*1190*/  USEL UR5, URZ, 0x4, UP1 ;  /* 0x00000004ff057887 */ /* 0x000fe40008800000 */
[----:B------:R-:W-:Y:S02]  /*11a0*/  UISETP.NE.AND UP0, UPT, UR6, 0x1, UPT ;  /* 0x000000010600788c */ /* 0x000fe4000bf05270 */
[----:B------:R-:W-:Y:S02]  /*11b0*/  USEL UR6, URZ, 0x8, UP1 ;  /* 0x00000008ff067887 */ /* 0x000fe40008800000 */
[----:B------:R-:W-:Y:S02]  /*11c0*/  USEL UR7, UR5, 0x4, UP2 ;  /* 0x0000000405077887 */ /* 0x000fe40009000000 */
[----:B------:R-:W-:Y:S02]  /*11d0*/  USEL UR4, UR4, 0x2, UP0 ;  /* 0x0000000204047887 */ /* 0x000fe40008000000 */
[----:B------:R-:W-:-:S02]  /*11e0*/  USEL UR5, UR6, 0x8, UP0 ;  /* 0x0000000806057887 */ /* 0x000fc40008000000 */
[----:B------:R-:W-:-:S04]  /*11f0*/  UIADD3 UR4, UPT, UPT, UR4, UR7, UR8 ;  /* 0x0000000704047290 */ /* 0x000fc8000fffe008 */
[----:B------:R-:W-:-:S06]  /*1200*/  UIADD3 UR4, UPT, UPT, UR4, UR5, URZ ;  /* 0x0000000504047290 */ /* 0x000fcc000fffe0ff */
[----:B------:R-:W-:-:S07]  /*1210*/  IMAD.U32 R2, RZ, RZ, UR4 ;  /* 0x00000004ff027e24 */ /* 0x000fce000f8e00ff */
.L_x_17:
[----:B------:R-:W1:Y:S01]  /*1220*/  S2UR UR36, SR_CTAID.Z ;  /* 0x00000000002479c3 */ /* 0x000e620000002700 */
[----:B------:R-:W-:Y:S01]  /*1230*/  UISETP.GE.AND UP0, UPT, UR21, 0x1, UPT ;  /* 0x000000011500788c */ /* 0x000fe2000bf06270 */
[----:B------:R-:W-:-:S08]  /*1240*/  UMOV UR33, 0x3 ;  /* 0x0000000300217882 */ /* 0x000fd00000000000 */
[----:B------:R-:W-:Y:S05]  /*1250*/  BRA.U !UP0, `(.L_x_18) ;  /* 0x0000000108d47547 */ /* 0x000fea000b800000 */
[----:B------:R-:W2:Y:S01]  /*1260*/  LDCU.128 UR12, c[0x0][0xb10] ;  /* 0x00016200ff0c77ac */ /* 0x000ea20008000c00 */
[----:B------:R-:W3:Y:S01]  /*1270*/  LDCU UR6, c[0x0][0x370] ;  /* 0x00006e00ff0677ac */ /* 0x000ee20008000800 */
[----:B------:R-:W4:Y:S01]  /*1280*/  LDCU UR5, c[0x0][0x374] ;  /* 0x00006e80ff0577ac */ /* 0x000f220008000800 */
[----:B------:R-:W1:Y:S01]  /*1290*/  LDCU UR28, c[0x0][0xb0c] ;  /* 0x00016180ff1c77ac */ /* 0x000e620008000800 */
[----:B------:R-:W1:Y:S01]  /*12a0*/  LDCU UR4, c[0x0][0xb20] ;  /* 0x00016400ff0477ac */ /* 0x000e620008000800 */
[----:B------:R-:W1:Y:S01]  /*12b0*/  LDCU.64 UR8, c[0x0][0xb28] ;  /* 0x00016500ff0877ac */ /* 0x000e620008000a00 */
[----:B--2---:R-:W-:Y:S02]  /*12c0*/  UISETP.NE.AND UP0, UPT, UR14, 0x1, UPT ;  /* 0x000000010e00788c */ /* 0x004fe4000bf05270 */
[----:B----4-:R-:W-:Y:S02]  /*12d0*/  UIMAD.WIDE.U32 UR10, UR5, UR15, URZ ;  /* 0x0000000f050a72a5 */ /* 0x010fe4000f8e00ff */
[----:B---3--:R-:W-:-:S02]  /*12e0*/  UIMAD.WIDE.U32 UR22, UR6, UR12, URZ ;  /* 0x0000000c061672a5 */ /* 0x008fc4000f8e00ff */
[----:B-1----:R-:W-:Y:S02]  /*12f0*/  UISETP.NE.AND UP1, UPT, UR28, 0x1, UPT ;  /* 0x000000011c00788c */ /* 0x002fe4000bf25270 */
[----:B------:R-:W-:Y:S01]  /*1300*/  UISETP.NE.AND UP2, UPT, UR21, 0x1, UPT ;  /* 0x000000011500788c */ /* 0x000fe2000bf45270 */
[----:B------:R-:W-:Y:S02]  /*1310*/  UMOV UR10, UR11 ;  /* 0x0000000b000a7c82 */ /* 0x000fe40008000000 */
[----:B------:R-:W-:Y:S01]  /*1320*/  UMOV UR22, UR23 ;  /* 0x0000001700167c82 */ /* 0x000fe20008000000 */
[----:B------:R-:W-:Y:S02]  /*1330*/  @UP0 USHF.R.U32.HI UR5, URZ, UR4, UR10 ;  /* 0x00000004ff050299 */ /* 0x000fe4000801160a */
[----:B------:R-:W-:Y:S02]  /*1340*/  UIMAD.WIDE.U32 UR24, UR20, UR15, URZ ;  /* 0x0000000f141872a5 */ /* 0x000fe4000f8e00ff */
[----:B------:R-:W-:-:S02]  /*1350*/  UIMAD.WIDE.U32 UR10, UR5, UR8, URZ ;  /* 0x00000008050a72a5 */ /* 0x000fc4000f8e00ff */
[----:B------:R-:W-:Y:S02]  /*1360*/  @UP1 USHF.R.U32.HI UR6, URZ, UR13, UR22 ;  /* 0x0000000dff061299 */ /* 0x000fe40008011616 */
[----:B------:R-:W-:Y:S02]  /*1370*/  UIMAD.WIDE.U32 UR18, UR16, UR12, URZ ;  /* 0x0000000c101272a5 */ /* 0x000fe4000f8e00ff */
[----:B------:R-:W-:Y:S01]  /*1380*/  UIMAD.WIDE.U32 UR22, UR6, UR8, URZ ;  /* 0x00000008061672a5 */ /* 0x000fe2000f8e00ff */
[----:B------:R-:W-:Y:S01]  /*1390*/  UMOV UR24, UR25 ;  /* 0x0000001900187c82 */ /* 0x000fe20008000000 */
[----:B------:R-:W-:Y:S01]  /*13a0*/  UMOV UR10, UR11 ;  /* 0x0000000b000a7c82 */ /* 0x000fe20008000000 */
[----:B------:R-:W-:Y:S02]  /*13b0*/  USHF.R.U32.HI UR24, URZ, UR4, UR24 ;  /* 0x00000004ff187299 */ /* 0x000fe40008011618 */
[----:B------:R-:W-:Y:S02]  /*13c0*/  @UP2 USHF.R.U32.HI UR5, URZ, UR9, UR10 ;  /* 0x00000009ff052299 */ /* 0x000fe4000801160a */
[----:B------:R-:W-:Y:S01]  /*13d0*/  UMOV UR7, UR23 ;  /* 0x0000001700077c82 */ /* 0x000fe20008000000 */
[----:B------:R-:W-:Y:S01]  /*13e0*/  UMOV UR18, UR19 ;  /* 0x0000001300127c82 */ /* 0x000fe20008000000 */
[----:B------:R-:W-:-:S02]  /*13f0*/  @UP2 USHF.R.U32.HI UR6, URZ, UR9, UR7 ;  /* 0x00000009ff062299 */ /* 0x000fc40008011607 */
[----:B------:R-:W-:Y:S02]  /*1400*/  USHF.R.U32.HI UR18, URZ, UR13, UR18 ;  /* 0x0000000dff127299 */ /* 0x000fe40008011612 */
[----:B------:R-:W-:Y:S02]  /*1410*/  USEL UR4, UR20, UR24, !UP0 ;  /* 0x0000001814047287 */ /* 0x000fe4000c000000 */
[----:B------:R-:W-:Y:S02]  /*1420*/  UIMAD UR7, UR5, UR21, URZ ;  /* 0x00000015050772a4 */ /* 0x000fe4000f8e02ff */
[----:B------:R-:W-:Y:S02]  /*1430*/  USEL UR5, UR16, UR18, !UP1 ;  /* 0x0000001210057287 */ /* 0x000fe4000c800000 */
[----:B------:R-:W-:Y:S02]  /*1440*/  UIMAD UR12, UR6, UR21, URZ ;  /* 0x00000015060c72a4 */ /* 0x000fe4000f8e02ff */
[----:B------:R-:W-:-:S02]  /*1450*/  UISETP.GE.AND UP0, UPT, UR4, UR7, UPT ;  /* 0x000000070400728c */ /* 0x000fc4000bf06270 */
[----:B------:R-:W-:Y:S02]  /*1460*/  UIMAD.WIDE.U32 UR10, UR4, UR8, URZ ;  /* 0x00000008040a72a5 */ /* 0x000fe4000f8e00ff */
[----:B------:R-:W-:Y:S02]  /*1470*/  UISETP.GE.OR UP0, UPT, UR5, UR12, UP0 ;  /* 0x0000000c0500728c */ /* 0x000fe40008706670 */
[----:B------:R-:W-:Y:S02]  /*1480*/  UIMAD.WIDE.U32 UR12, UR5, UR8, URZ ;  /* 0x00000008050c72a5 */ /* 0x000fe4000f8e00ff */
[----:B------:R-:W-:Y:S01]  /*1490*/  UIADD3 UR10, UPT, UPT, -UR4, URZ, URZ ;  /* 0x000000ff040a7290 */ /* 0x000fe2000fffe1ff */
[----:B------:R-:W-:Y:S01]  /*14a0*/  UMOV UR8, UR11 ;  /* 0x0000000b00087c82 */ /* 0x000fe20008000000 */
[----:B------:R-:W-:Y:S02]  /*14b0*/  UIADD3 UR11, UPT, UPT, -UR5, URZ, URZ ;  /* 0x000000ff050b7290 */ /* 0x000fe4000fffe1ff */
[----:B------:R-:W-:-:S03]  /*14c0*/  USHF.R.U32.HI UR8, URZ, UR9, UR8 ;  /* 0x00000009ff087299 */ /* 0x000fc60008011608 */
[----:B------:R-:W-:Y:S01]  /*14d0*/  @!UP0 UMOV UR7, UR13 ;  /* 0x0000000d00078c82 */ /* 0x000fe20008000000 */
[----:B------:R-:W-:Y:S02]  /*14e0*/  UIMAD UR20, UR14, UR10, UR20 ;  /* 0x0000000a0e1472a4 */ /* 0x000fe4000f8e0214 */
[----:B------:R-:W-:Y:S02]  /*14f0*/  USEL UR8, UR4, UR8, !UP2 ;  /* 0x0000000804087287 */ /* 0x000fe4000d000000 */
[----:B------:R-:W-:Y:S02]  /*1500*/  @!UP0 USHF.R.U32.HI UR7, URZ, UR9, UR7 ;  /* 0x00000009ff078299 */ /* 0x000fe40008011607 */
[----:B------:R-:W-:Y:S02]  /*1510*/  UIADD3 UR9, UPT, UPT, -UR8, URZ, URZ ;  /* 0x000000ff08097290 */ /* 0x000fe4000fffe1ff */
[----:B------:R-:W-:Y:S02]  /*1520*/  @!UP0 USEL UR7, UR5, UR7, !UP2 ;  /* 0x0000000705078287 */ /* 0x000fe4000d000000 */
[----:B------:R-:W-:-:S02]  /*1530*/  UIMAD UR9, UR21, UR9, UR4 ;  /* 0x00000009150972a4 */ /* 0x000fc4000f8e0204 */
[----:B------:R-:W-:Y:S02]  /*1540*/  @!UP0 UIADD3 UR8, UPT, UPT, UR8, -UR7, URZ ;  /* 0x8000000708088290 */ /* 0x000fe4000fffe0ff */
[----:B------:R-:W-:Y:S02]  /*1550*/  @!UP0 UIMAD UR6, UR9, UR6, UR7 ;  /* 0x00000006090682a4 */ /* 0x000fe4000f8e0207 */
[----:B------:R-:W-:Y:S02]  /*1560*/  @!UP0 UIMAD UR4, UR8, UR21, UR5 ;  /* 0x00000015080482a4 */ /* 0x000fe4000f8e0205 */
[----:B------:R-:W-:Y:S02]  /*1570*/  UIMAD UR16, UR28, UR11, UR16 ;  /* 0x0000000b1c1072a4 */ /* 0x000fe4000f8e0210 */
[----:B------:R-:W-:Y:S01]  /*1580*/  UIMAD UR20, UR4, UR14, UR20 ;  /* 0x0000000e041472a4 */ /* 0x000fe2000f8e0214 */
[----:B------:R-:W-:Y:S02]  /*1590*/  @!UP0 UMOV UR5, UR6 ;  /* 0x0000000600058c82 */ /* 0x000fe40008000000 */
[----:B------:R-:W-:-:S12]  /*15a0*/  UIMAD UR16, UR5, UR28, UR16 ;  /* 0x0000001c051072a4 */ /* 0x000fd8000f8e0210 */
.L_x_18:
[----:B------:R-:W-:Y:S02]  /*15b0*/  UISETP.NE.AND UP1, UPT, UR29, 0x1, UPT ;  /* 0x000000011d00788c */ /* 0x000fe4000bf25270 */
[----:B------:R-:W-:Y:S02]  /*15c0*/  ULOP3.LUT UR27, UR27, 0xffff, URZ, 0xc0, !UPT ;  /* 0x0000ffff1b1b7892 */ /* 0x000fe4000f8ec0ff */
[----:B------:R-:W-:Y:S02]  /*15d0*/  ULOP3.LUT UR26, UR26, 0xffff, URZ, 0xc0, !UPT ;  /* 0x0000ffff1a1a7892 */ /* 0x000fe4000f8ec0ff */
[----:B------:R-:W-:Y:S02]  /*15e0*/  UISETP.NE.AND UP0, UPT, UR17, 0x2, UPT ;  /* 0x000000021100788c */ /* 0x000fe4000bf05270 */
[----:B------:R-:W-:Y:S02]  /*15f0*/  ULOP3.LUT UR31, UR31, 0x800, URZ, 0xc0, !UPT ;  /* 0x000008001f1f7892 */ /* 0x000fe4000f8ec0ff */
[----:B------:R-:W-:-:S02]  /*1600*/  ULOP3.LUT UR30, UR30, 0x2000, URZ, 0xc0, !UPT ;  /* 0x000020001e1e7892 */ /* 0x000fc4000f8ec0ff */
[----:B------:R-:W-:Y:S02]  /*1610*/  USHF.L.U32 UR27, UR34, UR27, URZ ;  /* 0x0000001b221b7299 */ /* 0x000fe400080006ff */
[----:B------:R-:W-:Y:S01]  /*1620*/  USHF.L.U32 UR26, UR33, UR26, URZ ;  /* 0x0000001a211a7299 */ /* 0x000fe200080006ff */
[----:B------:R-:W-:Y:S11]  /*1630*/  BRA.U UP1, `(.L_x_19) ;  /* 0x0000000101447547 */ /* 0x000ff6000b800000 */
[----:B------:R-:W2:Y:S01]  /*1640*/  LDCU.128 UR8, c[0x0][0xb10] ;  /* 0x00016200ff0877ac */ /* 0x000ea20008000c00 */
[----:B------:R-:W3:Y:S01]  /*1650*/  LDCU UR12, c[0x0][0xb0c] ;  /* 0x00016180ff0c77ac */ /* 0x000ee20008000800 */
[----:B------:R-:W4:Y:S01]  /*1660*/  LDCU UR13, c[0x0][0xb20] ;  /* 0x00016400ff0d77ac */ /* 0x000f220008000800 */
[----:B--2---:R-:W-:Y:S02]  /*1670*/  UIMAD.WIDE.U32 UR6, UR16, UR8, URZ ;  /* 0x00000008100672a5 */ /* 0x004fe4000f8e00ff */
[----:B------:R-:W-:Y:S02]  /*1680*/  UIMAD.WIDE.U32 UR4, UR20, UR11, URZ ;  /* 0x0000000b140472a5 */ /* 0x000fe4000f8e00ff */
[----:B---3--:R-:W-:Y:S02]  /*1690*/  UISETP.NE.AND UP2, UPT, UR12, 0x1, UPT ;  /* 0x000000010c00788c */ /* 0x008fe4000bf45270 */
[----:B------:R-:W-:Y:S01]  /*16a0*/  UISETP.NE.AND UP1, UPT, UR10, 0x1, UPT ;  /* 0x000000010a00788c */ /* 0x000fe2000bf25270 */
[----:B------:R-:W-:-:S02]  /*16b0*/  UMOV UR6, UR7 ;  /* 0x0000000700067c82 */ /* 0x000fc40008000000 */
[----:B------:R-:W-:Y:S01]  /*16c0*/  UMOV UR4, UR5 ;  /* 0x0000000500047c82 */ /* 0x000fe20008000000 */
[----:B------:R-:W-:Y:S02]  /*16d0*/  USHF.R.U32.HI UR6, URZ, UR9, UR6 ;  /* 0x00000009ff067299 */ /* 0x000fe40008011606 */
[----:B----4-:R-:W-:Y:S02]  /*16e0*/  USHF.R.U32.HI UR4, URZ, UR13, UR4 ;  /* 0x0000000dff047299 */ /* 0x010fe40008011604 */
[----:B------:R-:W-:Y:S02]  /*16f0*/  USEL UR5, UR16, UR6, !UP2 ;  /* 0x0000000610057287 */ /* 0x000fe4000d000000 */
[----:B------:R-:W-:-:S04]  /*1700*/  USEL UR4, UR20, UR4, !UP1 ;  /* 0x0000000414047287 */ /* 0x000fc8000c800000 */
[----:B------:R-:W-:Y:S02]  /*1710*/  UIADD3 UR6, UPT, UPT, UR5, -UR4, URZ ;  /* 0x8000000405067290 */ /* 0x000fe4000fffe0ff */
[----:B------:R-:W-:Y:S02]  /*1720*/  UIADD3 UR4, UPT, UPT, -UR5, UR4, URZ ;  /* 0x0000000405047290 */ /* 0x000fe4000fffe1ff */
[----:B------:R-:W-:Y:S02]  /*1730*/  UIMAD UR20, UR6, UR10, UR20 ;  /* 0x0000000a061472a4 */ /* 0x000fe4000f8e0214 */
[----:B------:R-:W-:-:S12]  /*1740*/  UIMAD UR16, UR4, UR12, UR16 ;  /* 0x0000000c041072a4 */ /* 0x000fd8000f8e0210 */
.L_x_19:
[----:B------:R-:W-:Y:S05]  /*1750*/  BRA.U !UP5, `(.L_x_20) ;  /* 0x000000010d0c7547 */ /* 0x000fea000b800000 */
[----:B------:R-:W-:Y:S01]  /*1760*/  UCGABAR_WAIT ;  /* 0x0000000000007dc7 */ /* 0x000fe20008000000 */
[----:B------:R-:W-:Y:S01]  /*1770*/  CCTL.IVALL ;  /* 0x00000000ff00798f */ /* 0x000fe20002000000 */
[----:B------:R-:W-:Y:S05]  /*1780*/  BRA `(.L_x_21) ;  /* 0x0000000000047947 */ /* 0x000fea0003800000 */
.L_x_20:
[----:B------:R-:W-:Y:S06]  /*1790*/  BAR.SYNC.DEFER_BLOCKING 0x0 ;  /* 0x0000000000007b1d */ /* 0x000fec0000010000 */
.L_x_21:
[----:B------:R-:W-:Y:S05]  /*17a0*/  BRA.U UP0, `(.L_x_22) ;  /* 0x0000001100dc7547 */ /* 0x000fea000b800000 */
[----:B------:R-:W2:Y:S01]  /*17b0*/  LDCU UR7, c[0x0][0x38c] ;  /* 0x00007180ff0777ac */ /* 0x000ea20008000800 */
[----:B------:R-:W3:Y:S01]  /*17c0*/  S2UR UR8, SR_CgaCtaId ;  /* 0x00000000000879c3 */ /* 0x000ee20000008800 */
[----:B------:R-:W-:Y:S01]  /*17d0*/  PLOP3.LUT P1, PT, PT, PT, UP3, 0x80, 0x8 ;  /* 0x000000000008781c */ /* 0x000fe20003f2f038 */
[----:B------:R-:W-:Y:S01]  /*17e0*/  IMAD.MOV.U32 R12, RZ, RZ, 0x1 ;  /* 0x00000001ff0c7424 */ /* 0x000fe200078e00ff */
[----:B------:R-:W-:Y:S01]  /*17f0*/  UISETP.NE.AND UP0, UPT, UR17, URZ, UPT ;  /* 0x000000ff1100728c */ /* 0x000fe2000bf05270 */
[----:B------:R-:W-:Y:S01]  /*1800*/  ISETP.EQ.OR P2, PT, R0, RZ, P3 ;  /* 0x000000ff0000720c */ /* 0x000fe20001f42670 */
[----:B------:R-:W-:Y:S01]  /*1810*/  UMOV UR21, 0x400 ;  /* 0x0000040000157882 */ /* 0x000fe20000000000 */
[----:B------:R-:W-:Y:S01]  /*1820*/  USHF.L.U32 UR5, UR32, 0x5, URZ ;  /* 0x0000000520057899 */ /* 0x000fe200080006ff */
[----:B------:R-:W-:Y:S01]  /*1830*/  PLOP3.LUT P1, PT, P1, PT, PT, 0x8, 0x80 ;  /* 0x000000000080781c */ /* 0x000fe20000f2e170 */
[----:B------:R-:W-:Y:S01]  /*1840*/  USEL UR25, UR48, 0x2, UP0 ;  /* 0x0000000230197887 */ /* 0x000fe20008000000 */
[----:B------:R-:W-:Y:S01]  /*1850*/  CS2R R10, SRZ ;  /* 0x00000000000a7805 */ /* 0x000fe2000001ff00 */
[----:B------:R-:W-:Y:S01]  /*1860*/  IMAD.MOV.U32 R9, RZ, RZ, RZ ;  /* 0x000000ffff097224 */ /* 0x000fe200078e00ff */
[----:B------:R-:W4:Y:S01]  /*1870*/  LDCU UR43, c[0x0][0x370] ;  /* 0x00006e00ff2b77ac */ /* 0x000f220008000800 */
[----:B------:R-:W-:Y:S01]  /*1880*/  IMAD.MOV.U32 R8, RZ, RZ, 0x1 ;  /* 0x00000001ff087424 */ /* 0x000fe200078e00ff */
[----:B------:R-:W1:Y:S01]  /*1890*/  LDCU.64 UR28, c[0x0][0x348] ;  /* 0x00006900ff1c77ac */ /* 0x000e620008000a00 */
[----:B--2---:R-:W-:-:S02]  /*18a0*/  UIADD3 UR6, UPT, UPT, UR7, 0x3f, URZ ;  /* 0x0000003f07067890 */ /* 0x004fc4000fffe0ff */
[----:B------:R-:W-:Y:S02]  /*18b0*/  UIADD3 UR49, UPT, UPT, UR7, 0x7e, URZ ;  /* 0x0000007e07317890 */ /* 0x000fe4000fffe0ff */
[----:B------:R-:W-:Y:S02]  /*18c0*/  USHF.R.S32.HI UR4, URZ, 0x1f, UR6 ;  /* 0x0000001fff047899 */ /* 0x000fe40008011406 */
[----:B---3--:R-:W-:Y:S02]  /*18d0*/  ULEA UR21, UR8, UR21, 0x18 ;  /* 0x0000001508157291 */ /* 0x008fe4000f8ec0ff */
[----:B------:R-:W-:Y:S02]  /*18e0*/  ULEA.HI UR4, UR4, UR6, URZ, 0x6 ;  /* 0x0000000604047291 */ /* 0x000fe4000f8f30ff */
[----:B------:R-:W-:Y:S02]  /*18f0*/  UIADD3 UR6, UPT, UPT, UR7, -0x1, URZ ;  /* 0xffffffff07067890 */ /* 0x000fe4000fffe0ff */
[----:B------:R-:W-:-:S02]  /*1900*/  USHF.R.S32.HI UR45, URZ, 0x6, UR4 ;  /* 0x00000006ff2d7899 */ /* 0x000fc40008011404 */
[----:B------:R-:W-:Y:S02]  /*1910*/  UISETP.GE.U32.AND UP1, UPT, UR6, -0x7f, UPT ;  /* 0xffffff810600788c */ /* 0x000fe4000bf26070 */
[----:B------:R-:W-:Y:S02]  /*1920*/  UISETP.LT.U32.AND UP0, UPT, UR45, 0x4, UPT ;  /* 0x000000042d00788c */ /* 0x000fe4000bf01070 */
[----:B------:R-:W-:Y:S02]  /*1930*/  ULEA UR38, UR31, UR21, 0x1 ;  /* 0x000000151f267291 */ /* 0x000fe4000f8e08ff */
[----:B------:R-:W-:Y:S02]  /*1940*/  USEL UR44, UR45, 0x4, UP0 ;  /* 0x000000042d2c7887 */ /* 0x000fe40008000000 */
[----:B------:R-:W-:Y:S02]  /*1950*/  ULEA UR37, UR30, UR21, 0x1 ;  /* 0x000000151e257291 */ /* 0x000fe4000f8e08ff */
[----:B------:R-:W-:-:S02]  /*1960*/  UIADD3 UR24, UPT, UPT, UR44, -0x1, URZ ;  /* 0xffffffff2c187890 */ /* 0x000fc4000fffe0ff */
[----:B------:R-:W-:Y:S01]  /*1970*/  @UP1 UIADD3 UR24, UPT, UPT, UR44, URZ, URZ ;  /* 0x000000ff2c181290 */ /* 0x000fe2000fffe0ff */
[----:B------:R-:W2:Y:S01]  /*1980*/  LDCU UR41, c[0x0][0x374] ;  /* 0x00006e80ff2977ac */ /* 0x000ea20008000800 */
[----:B------:R-:W-:Y:S02]  /*1990*/  ULOP3.LUT UR47, UR5, 0x20, URZ, 0xe2, !UPT ;  /* 0x00000020052f7892 */ /* 0x000fe4000f8ee2ff */
[----:B------:R-:W-:Y:S02]  /*19a0*/  UIADD3 UR38, UPT, UPT, UR38, 0x8800, URZ ;  /* 0x0000880026267890 */ /* 0x000fe4000fffe0ff */
[----:B------:R-:W-:Y:S02]  /*19b0*/  UIADD3 UR37, UPT, UPT, UR37, 0x10800, URZ ;  /* 0x0001080025257890 */ /* 0x000fe4000fffe0ff */
[----:B------:R-:W-:Y:S02]  /*19c0*/  UIADD3 UR46, UPT, UPT, UR45, -UR44, URZ ;  /* 0x8000002c2d2e7290 */ /* 0x000fe4000fffe0ff */
[----:B------:R-:W-:Y:S01]  /*19d0*/  UIADD3 UR24, UPT, UPT, UR24, 0x1, URZ ;  /* 0x0000000118187890 */ /* 0x000fe2000fffe0ff */
[----:B-1--4-:R-:W-:-:S11]  /*19e0*/  UMOV UR7, URZ ;  /* 0x000000ff00077c82 */ /* 0x012fd60008000000 */
.L_x_42:
[----:B-1----:R-:W1:Y:S02]  /*19f0*/  S2UR UR4, SR_CgaCtaId ;  /* 0x00000000000479c3 */ /* 0x002e640000008800 */
[----:B-1----:R-:W-:-:S09]  /*1a00*/  UISETP.NE.AND UP0, UPT, UR4, URZ, UPT ;  /* 0x000000ff0400728c */ /* 0x002fd2000bf05270 */
[----:B------:R-:W-:Y:S05]  /*1a10*/  BRA.U UP0, `(.L_x_23) ;  /* 0x0000000100287547 */ /* 0x000fea000b800000 */
[----:B------:R-:W-:Y:S02]  /*1a20*/  LEA R0, R9, UR21, 0x3 ;  /* 0x0000001509007c11 */ /* 0x000fe4000f8e18ff */
[----:B------:R-:W-:-:S04]  /*1a30*/  SHF.L.U32 R3, R8, 0x1f, RZ ;  /* 0x0000001f08037819 */ /* 0x000fc800000006ff */
[----:B------:R-:W1:Y:S02]  /*1a40*/  SYNCS.PHASECHK.TRANS64.TRYWAIT P0, [R0+URZ+0x100], R3 ;  /* 0x00010003000075a7 */ /* 0x000e6400080011ff */
[----:B-1----:R-:W-:Y:S05]  /*1a50*/  @!P0 BRA `(.L_x_24) ;  /* 0x0000007c00508947 */ /* 0x002fea0003800000 */
.L_x_138:
[----:B------:R3:W-:Y:S01]  /*1a60*/  SYNCS.ARRIVE.TRANS64.A1T0 RZ, [R0+URZ+0xf0], RZ ;  /* 0x0000f0ff00ff79a7 */ /* 0x0007e200081000ff */
[----:B------:R-:W-:-:S05]  /*1a70*/  VIADD R9, R9, 0x1 ;  /* 0x0000000109097836 */ /* 0x000fca0000000000 */
[----:B------:R-:W-:-:S04]  /*1a80*/  ISETP.NE.AND P0, PT, R9, 0x2, PT ;  /* 0x000000020900780c */ /* 0x000fc80003f05270 */
[----:B-1----:R-:W-:Y:S02]  /*1a90*/  SEL R3, RZ, 0x1, P0 ;  /* 0x00000001ff037807 */ /* 0x002fe40000000000 */
[----:B------:R-:W-:Y:S02]  /*1aa0*/  SEL R9, R9, RZ, P0 ;  /* 0x000000ff09097207 */ /* 0x000fe40000000000 */
[----:B------:R-:W-:-:S07]  /*1ab0*/  LOP3.LUT R8, R8, R3, RZ, 0x3c, !PT ;  /* 0x0000000308087212 */ /* 0x000fce00078e3cff */
.L_x_23:
[----:B------:R-:W-:Y:S01]  /*1ac0*/  ULEA UR4, UR7, UR21, 0x3 ;  /* 0x0000001507047291 */ /* 0x000fe2000f8e18ff */
[----:B---3--:R-:W-:Y:S01]  /*1ad0*/  SHF.L.U32 R0, R12, 0x1f, RZ ;  /* 0x0000001f0c007819 */ /* 0x008fe200000006ff */
[----:B------:R-:W-:Y:S02]  /*1ae0*/  UISETP.GE.U32.AND UP0, UPT, UR49, 0x7f, UPT ;  /* 0x0000007f3100788c */ /* 0x000fe4000bf06070 */
[----:B------:R-:W-:Y:S02]  /*1af0*/  ULEA UR11, UR20, UR50, 0x1 ;  /* 0x00000032140b7291 */ /* 0x000fe4000f8e08ff */
[----:B------:R-:W-:Y:S02]  /*1b00*/  ULEA UR35, UR16, UR47, 0x6 ;  /* 0x0000002f10237291 */ /* 0x000fe4000f8e30ff */
[----:B------:R-:W-:Y:S01]  /*1b10*/  USHF.L.U32 UR11, UR11, 0x7, URZ ;  /* 0x000000070b0b7899 */ /* 0x000fe200080006ff */
[----:B------:R1:W3:Y:S01]  /*1b20*/  SYNCS.PHASECHK.TRANS64.TRYWAIT P0, [UR4+0x20], R0 ;  /* 0x00002000ff0075a7 */ /* 0x0002e20008001104 */
[----:B------:R-:W-:Y:S01]  /*1b30*/  UMOV UR6, URZ ;  /* 0x000000ff00067c82 */ /* 0x000fe20008000000 */
[----:B------:R-:W-:Y:S09]  /*1b40*/  BRA.U !UP0, `(.L_x_25) ;  /* 0x0000000108c87547 */ /* 0x000ff2000b800000 */
[----:B------:R-:W-:Y:S01]  /*1b50*/  UMOV UR13, URZ ;  /* 0x000000ff000d7c82 */ /* 0x000fe20008000000 */
[----:B------:R-:W-:-:S05]  /*1b60*/  UMOV UR4, UR7 ;  /* 0x0000000700047c82 */ /* 0x000fca0008000000 */
.L_x_31:
[----:B------:R-:W-:Y:S01]  /*1b70*/  ULEA UR33, UR4, UR21, 0x3 ;  /* 0x0000001504217291 */ /* 0x000fe2000f8e18ff */
[----:B---3--:R-:W-:Y:S01]  /*1b80*/  @!P3 MOV R2, 0xa000 ;  /* 0x0000a0000002b802 */ /* 0x008fe20000000f00 */
[----:B-1-3--:R-:W-:Y:S10]  /*1b90*/  @P0 BRA `(.L_x_26) ;  /* 0x00000000000c0947 */ /* 0x00aff40003800000 */
[----:B------:R-:W-:-:S04]  /*1ba0*/  SHF.L.U32 R3, R12, 0x1f, RZ ;  /* 0x0000001f0c037819 */ /* 0x000fc800000006ff */
[----:B------:R-:W3:Y:S02]  /*1bb0*/  SYNCS.PHASECHK.TRANS64.TRYWAIT P0, [UR33+0x20], R3 ;  /* 0x00002003ff0075a7 */ /* 0x000ee40008001121 */
[----:B---3--:R-:W-:Y:S05]  /*1bc0*/  @!P0 BRA `(.L_x_27) ;  /* 0x0000007c00088947 */ /* 0x008fea0003800000 */
.L_x_26:
[----:B------:R3:W-:Y:S01]  /*1bd0*/  @!P3 SYNCS.ARRIVE.TRANS64 RZ, [UR33], R2 ;  /* 0x00000002ffffb9a7 */ /* 0x0007e20008000021 */
[----:B------:R-:W-:-:S04]  /*1be0*/  ULOP3.LUT UR5, UR25, 0x2, URZ, 0xfc, !UPT ;  /* 0x0000000219057892 */ /* 0x000fc8000f8efcff */
[----:B------:R-:W-:-:S09]  /*1bf0*/  UISETP.NE.AND UP0, UPT, UR5, 0x2, UPT ;  /* 0x000000020500788c */ /* 0x000fd2000bf05270 */
[----:B------:R-:W-:Y:S05]  /*1c00*/  BRA.U UP0, `(.L_x_28) ;  /* 0x0000000100047547 */ /* 0x000fea000b800000 */
[----:B--2---:R-:W-:Y:S05]  /*1c10*/  BPT.TRAP 0x1 ;  /* 0x000000040000795c */ /* 0x004fea0000300000 */
.L_x_28:
[----:B------:R-:W-:Y:S04]  /*1c20*/  BSSY.RECONVERGENT B0, `(.L_x_29) ;  /* 0x0000003000007945 */ /* 0x000fe80003800200 */
[----:B------:R-:W-:Y:S05]  /*1c30*/  @P2 BRA `(.L_x_30) ;  /* 0x0000000000042947 */ /* 0x000fea0003800000 */
[----:B--2---:R-:W-:Y:S05]  /*1c40*/  BPT.TRAP 0x1 ;  /* 0x000000040000795c */ /* 0x004fea0000300000 */
.L_x_30:
[----:B--2---:R-:W-:Y:S05]  /*1c50*/  BSYNC.RECONVERGENT B0 ;  /* 0x0000000000007941 */ /* 0x004fea0003800200 */
.L_x_29:
[----:B------:R-:W-:Y:S02]  /*1c60*/  UIADD3 UR5, UPT, UPT, UR4, 0x1, URZ ;  /* 0x0000000104057890 */ /* 0x000fe4000fffe0ff */
[----:B------:R-:W-:Y:S02]  /*1c70*/  USHF.L.U32 UR34, UR13, 0x6, URZ ;  /* 0x000000060d227899 */ /* 0x000fe400080006ff */
[----:B------:R-:W-:Y:S02]  /*1c80*/  UISETP.NE.AND UP0, UPT, UR5, 0x4, UPT ;  /* 0x000000040500788c */ /* 0x000fe4000bf05270 */
[----:B------:R-:W-:Y:S02]  /*1c90*/  UIADD3 UR13, UPT, UPT, UR13, 0x1, URZ ;  /* 0x000000010d0d7890 */ /* 0x000fe4000fffe0ff */
[----:B------:R-:W-:Y:S02]  /*1ca0*/  USEL UR6, URZ, 0x1, UP0 ;  /* 0x00000001ff067887 */ /* 0x000fe40008000000 */
[----:B------:R-:W-:-:S02]  /*1cb0*/  USEL UR7, UR5, URZ, UP0 ;  /* 0x000000ff05077287 */ /* 0x000fc40008000000 */
[----:B------:R-:W-:Y:S02]  /*1cc0*/  UIADD3 UR14, UP1, UPT, UR28, 0x80, URZ ;  /* 0x000000801c0e7890 */ /* 0x000fe4000ff3e0ff */
[----:B------:R-:W-:Y:S01]  /*1cd0*/  ULEA UR5, UR7, UR21, 0x3 ;  /* 0x0000001507057291 */ /* 0x000fe2000f8e18ff */
[----:B------:R-:W-:Y:S01]  /*1ce0*/  LOP3.LUT R12, R12, UR6, RZ, 0x3c, !PT ;  /* 0x000000060c0c7c12 */ /* 0x000fe2000f8e3cff */
[----:B------:R-:W-:Y:S02]  /*1cf0*/  ULEA UR6, UR4, UR31, 0xc ;  /* 0x0000001f04067291 */ /* 0x000fe4000f8e60ff */
[----:B------:R-:W-:Y:S01]  /*1d00*/  UIADD3.X UR15, UPT, UPT, URZ, UR29, URZ, UP1, !UPT ;  /* 0x0000001dff0f7290 */ /* 0x000fe20008ffe4ff */
[----:B-1----:R-:W-:Y:S01]  /*1d10*/  SHF.L.U32 R0, R12, 0x1f, RZ ;  /* 0x0000001f0c007819 */ /* 0x002fe200000006ff */
[----:B------:R-:W-:Y:S02]  /*1d20*/  ULEA UR6, UR6, UR21, 0x1 ;  /* 0x0000001506067291 */ /* 0x000fe4000f8e08ff */
[----:B------:R-:W-:Y:S01]  /*1d30*/  UPRMT UR16, URZ, 0x5410, UR27 ;  /* 0x00005410ff107896 */ /* 0x000fe2000800001b */
[----:B------:R4:W1:Y:S01]  /*1d40*/  SYNCS.PHASECHK.TRANS64.TRYWAIT P0, [UR5+0x20], R0 ;  /* 0x00002000ff0075a7 */ /* 0x0008620008001105 */
[----:B------:R-:W-:-:S02]  /*1d50*/  ULEA UR5, UR4, UR30, 0xe ;  /* 0x0000001e04057291 */ /* 0x000fc4000f8e70ff */
[----:B------:R-:W-:Y:S02]  /*1d60*/  UIADD3 UR4, UP0, UPT, UR28, 0x180, URZ ;  /* 0x000001801c047890 */ /* 0x000fe4000ff1e0ff */
[----:B------:R-:W-:Y:S02]  /*1d70*/  ULEA UR5, UR5, UR21, 0x1 ;  /* 0x0000001505057291 */ /* 0x000fe4000f8e08ff */
[----:B------:R-:W-:Y:S02]  /*1d80*/  UIADD3 UR32, UPT, UPT, UR6, 0x8800, URZ ;  /* 0x0000880006207890 */ /* 0x000fe4000fffe0ff */
[----:B------:R-:W-:Y:S02]  /*1d90*/  UIADD3 UR8, UPT, UPT, UR5, 0x10800, URZ ;  /* 0x0001080005087890 */ /* 0x000fe4000fffe0ff */
[----:B------:R-:W-:Y:S02]  /*1da0*/  UIADD3.X UR5, UPT, UPT, URZ, UR29, URZ, UP0, !UPT ;  /* 0x0000001dff057290 */ /* 0x000fe400087fe4ff */
[----:B------:R-:W-:-:S02]  /*1db0*/  UISETP.NE.AND UP0, UPT, UR13, UR24, UPT ;  /* 0x000000180d00728c */ /* 0x000fc4000bf05270 */
[----:B------:R-:W-:Y:S01]  /*1dc0*/  UPRMT UR6, URZ, 0x5410, UR26 ;  /* 0x00005410ff067896 */ /* 0x000fe2000800001a */
[----:B------:R-:W-:Y:S01]  /*1dd0*/  UMOV UR18, 0x0 ;  /* 0x0000000000127882 */ /* 0x000fe20000000000 */
[----:B------:R-:W-:Y:S01]  /*1de0*/  UMOV UR19, 0x10000000 ;  /* 0x1000000000137882 */ /* 0x000fe20000000000 */
[----:B------:R-:W-:Y:S01]  /*1df0*/  UMOV UR12, UR36 ;  /* 0x00000024000c7c82 */ /* 0x000fe20008000000 */
[----:B------:R-:W-:Y:S01]  /*1e00*/  UMOV UR9, UR33 ;  /* 0x0000002100097c82 */ /* 0x000fe20008000000 */
[----:B------:R-:W-:Y:S01]  /*1e10*/  UMOV UR10, UR34 ;  /* 0x00000022000a7c82 */ /* 0x000fe20008000000 */
[----:B------:R-:W-:Y:S03]  /*1e20*/  UTMALDG.3D.MULTICAST [UR32], [UR14], UR16, desc[UR18] ;  /* 0x000012200e0073b4 */ /* 0x000fe60008011810 */
[----:B------:R2:W-:Y:S02]  /*1e30*/  UTMALDG.3D.MULTICAST [UR8], [UR4], UR6, desc[UR18] ;  /* 0x00001208040073b4 */ /* 0x0005e40008011806 */
[----:B--2---:R-:W-:Y:S01]  /*1e40*/  UMOV UR6, UR24 ;  /* 0x0000001800067c82 */ /* 0x004fe20008000000 */
[----:B------:R-:W-:Y:S01]  /*1e50*/  UMOV UR4, UR7 ;  /* 0x0000000700047c82 */ /* 0x000fe20008000000 */
[----:B----4-:R-:W-:Y:S05]  /*1e60*/  BRA.U UP0, `(.L_x_31) ;  /* 0xfffffffd00407547 */ /* 0x010fea000b83ffff */
.L_x_25:
[----:B------:R-:W-:Y:S01]  /*1e70*/  ULEA UR4, UR7, UR21, 0x3 ;  /* 0x0000001507047291 */ /* 0x000fe2000f8e18ff */
[----:B-1----:R-:W-:Y:S01]  /*1e80*/  SHF.L.U32 R0, R12, 0x1f, RZ ;  /* 0x0000001f0c007819 */ /* 0x002fe200000006ff */
[----:B------:R-:W-:Y:S01]  /*1e90*/  @!P1 SYNCS.ARRIVE.TRANS64.A1T0 RZ, [UR21+0x88], RZ ;  /* 0x000088ffffff99a7 */ /* 0x000fe20008100015 */
[----:B------:R-:W-:-:S06]  /*1ea0*/  UISETP.GT.AND UP0, UPT, UR45, UR44, UPT ;  /* 0x0000002c2d00728c */ /* 0x000fcc000bf04270 */
[----:B---3--:R1:W3:Y:S03]  /*1eb0*/  SYNCS.PHASECHK.TRANS64.TRYWAIT P0, [UR4+0x20], R0 ;  /* 0x00002000ff0075a7 */ /* 0x0082e60008001104 */
[----:B------:R-:W-:Y:S05]  /*1ec0*/  BRA.U !UP0, `(.L_x_32) ;  /* 0x0000000108bc7547 */ /* 0x000fea000b800000 */
[----:B------:R-:W-:Y:S01]  /*1ed0*/  UIADD3 UR13, UPT, UPT, UR46, UR6, URZ ;  /* 0x000000062e0d7290 */ /* 0x000fe2000fffe0ff */
[----:B------:R-:W-:-:S11]  /*1ee0*/  UMOV UR4, UR7 ;  /* 0x0000000700047c82 */ /* 0x000fd60008000000 */
.L_x_38:
[----:B------:R-:W-:Y:S01]  /*1ef0*/  ULEA UR17, UR4, UR21, 0x3 ;  /* 0x0000001504117291 */ /* 0x000fe2000f8e18ff */
[----:B---3--:R-:W-:Y:S01]  /*1f00*/  @!P3 MOV R2, 0xa000 ;  /* 0x0000a0000002b802 */ /* 0x008fe20000000f00 */
[----:B-1-3--:R-:W-:Y:S10]  /*1f10*/  @P0 BRA `(.L_x_33) ;  /* 0x00000000000c0947 */ /* 0x00aff40003800000 */
[----:B------:R-:W-:-:S04]  /*1f20*/  SHF.L.U32 R3, R12, 0x1f, RZ ;  /* 0x0000001f0c037819 */ /* 0x000fc800000006ff */
[----:B------:R-:W3:Y:S02]  /*1f30*/  SYNCS.PHASECHK.TRANS64.TRYWAIT P0, [UR17+0x20], R3 ;  /* 0x00002003ff0075a7 */ /* 0x000ee40008001111 */
[----:B---3--:R-:W-:Y:S05]  /*1f40*/  @!P0 BRA `(.L_x_34) ;  /* 0x0000007800408947 */ /* 0x008fea0003800000 */
.L_x_33:
[----:B------:R3:W-:Y:S01]  /*1f50*/  @!P3 SYNCS.ARRIVE.TRANS64 RZ, [UR17], R2 ;  /* 0x00000002ffffb9a7 */ /* 0x0007e20008000011 */
[----:B------:R-:W-:-:S04]  /*1f60*/  ULOP3.LUT UR5, UR25, 0x2, URZ, 0xfc, !UPT ;  /* 0x0000000219057892 */ /* 0x000fc8000f8efcff */
[----:B------:R-:W-:-:S09]  /*1f70*/  UISETP.NE.AND UP0, UPT, UR5, 0x2, UPT ;  /* 0x000000020500788c */ /* 0x000fd2000bf05270 */
[----:B------:R-:W-:Y:S05]  /*1f80*/  BRA.U UP0, `(.L_x_35) ;  /* 0x0000000100047547 */ /* 0x000fea000b800000 */
[----:B--2---:R-:W-:Y:S05]  /*1f90*/  BPT.TRAP 0x1 ;  /* 0x000000040000795c */ /* 0x004fea0000300000 */
.L_x_35:
[----:B------:R-:W-:Y:S04]  /*1fa0*/  BSSY.RECONVERGENT B0, `(.L_x_36) ;  /* 0x0000003000007945 */ /* 0x000fe80003800200 */
[----:B------:R-:W-:Y:S05]  /*1fb0*/  @P2 BRA `(.L_x_37) ;  /* 0x0000000000042947 */ /* 0x000fea0003800000 */
[----:B--2---:R-:W-:Y:S05]  /*1fc0*/  BPT.TRAP 0x1 ;  /* 0x000000040000795c */ /* 0x004fea0000300000 */
.L_x_37:
[----:B--2---:R-:W-:Y:S05]  /*1fd0*/  BSYNC.RECONVERGENT B0 ;  /* 0x0000000000007941 */ /* 0x004fea0003800200 */
.L_x_36:
[----:B------:R-:W-:Y:S02]  /*1fe0*/  UIADD3 UR5, UPT, UPT, UR4, 0x1, URZ ;  /* 0x0000000104057890 */ /* 0x000fe4000fffe0ff */
[----:B------:R-:W-:Y:S02]  /*1ff0*/  UIADD3 UR14, UP1, UPT, UR28, 0x80, URZ ;  /* 0x000000801c0e7890 */ /* 0x000fe4000ff3e0ff */
[----:B------:R-:W-:Y:S02]  /*2000*/  UISETP.NE.AND UP0, UPT, UR5, 0x4, UPT ;  /* 0x000000040500788c */ /* 0x000fe4000bf05270 */
[----:B------:R-:W-:Y:S02]  /*2010*/  ULEA UR16, UR4, UR38, 0xd ;  /* 0x0000002604107291 */ /* 0x000fe4000f8e68ff */
[----:B------:R-:W-:Y:S02]  /*2020*/  USEL UR8, URZ, 0x1, UP0 ;  /* 0x00000001ff087887 */ /* 0x000fe40008000000 */
[----:B------:R-:W-:-:S02]  /*2030*/  USEL UR7, UR5, URZ, UP0 ;  /* 0x000000ff05077287 */ /* 0x000fc40008000000 */
[----:B------:R-:W-:Y:S02]  /*2040*/  UIADD3 UR22, UP0, UPT, UR28, 0x180, URZ ;  /* 0x000001801c167890 */ /* 0x000fe4000ff1e0ff */
[----:B------:R-:W-:Y:S01]  /*2050*/  ULEA UR5, UR7, UR21, 0x3 ;  /* 0x0000001507057291 */ /* 0x000fe2000f8e18ff */
[----:B------:R-:W-:Y:S01]  /*2060*/  LOP3.LUT R12, R12, UR8, RZ, 0x3c, !PT ;  /* 0x000000080c0c7c12 */ /* 0x000fe2000f8e3cff */
[----:B------:R-:W-:Y:S02]  /*2070*/  ULEA UR8, UR4, UR37, 0xf ;  /* 0x0000002504087291 */ /* 0x000fe4000f8e78ff */
[----:B------:R-:W-:Y:S01]  /*2080*/  USHF.L.U32 UR18, UR6, 0x6, URZ ;  /* 0x0000000606127899 */ /* 0x000fe200080006ff */
[----:B-1----:R-:W-:Y:S01]  /*2090*/  SHF.L.U32 R0, R12, 0x1f, RZ ;  /* 0x0000001f0c007819 */ /* 0x002fe200000006ff */
[----:B------:R-:W-:Y:S02]  /*20a0*/  UPRMT UR4, URZ, 0x5410, UR27 ;  /* 0x00005410ff047896 */ /* 0x000fe4000800001b */
[----:B------:R-:W-:Y:S01]  /*20b0*/  UIADD3.X UR15, UPT, UPT, URZ, UR29, URZ, UP1, !UPT ;  /* 0x0000001dff0f7290 */ /* 0x000fe20008ffe4ff */
[----:B------:R4:W1:Y:S01]  /*20c0*/  SYNCS.PHASECHK.TRANS64.TRYWAIT P0, [UR5+0x20], R0 ;  /* 0x00002000ff0075a7 */ /* 0x0008620008001105 */
[----:B------:R-:W-:-:S02]  /*20d0*/  UPRMT UR5, URZ, 0x5410, UR26 ;  /* 0x00005410ff057896 */ /* 0x000fc4000800001a */
[----:B------:R-:W-:Y:S01]  /*20e0*/  UIADD3.X UR23, UPT, UPT, URZ, UR29, URZ, UP0, !UPT ;  /* 0x0000001dff177290 */ /* 0x000fe200087fe4ff */
[----:B------:R-:W-:Y:S01]  /*20f0*/  UMOV UR32, 0x0 ;  /* 0x0000000000207882 */ /* 0x000fe20000000000 */
[----:B------:R-:W-:Y:S01]  /*2100*/  UMOV UR33, 0x10000000 ;  /* 0x1000000000217882 */ /* 0x000fe20000000000 */
[----:B------:R-:W-:Y:S01]  /*2110*/  UMOV UR19, UR35 ;  /* 0x0000002300137c82 */ /* 0x000fe20008000000 */
[----:B------:R-:W-:Y:S01]  /*2120*/  UMOV UR20, UR36 ;  /* 0x0000002400147c82 */ /* 0x000fe20008000000 */
[----:B------:R-:W-:Y:S01]  /*2130*/  UMOV UR12, UR36 ;  /* 0x00000024000c7c82 */ /* 0x000fe20008000000 */
[----:B------:R-:W-:Y:S01]  /*2140*/  UMOV UR9, UR17 ;  /* 0x0000001100097c82 */ /* 0x000fe20008000000 */
[----:B------:R-:W-:Y:S01]  /*2150*/  UMOV UR10, UR18 ;  /* 0x00000012000a7c82 */ /* 0x000fe20008000000 */
[----:B------:R2:W-:Y:S01]  /*2160*/  UTMALDG.3D.MULTICAST [UR16], [UR14], UR4, desc[UR32] ;  /* 0x000020100e0073b4 */ /* 0x0005e20008011804 */
[----:B------:R-:W-:-:S04]  /*2170*/  UIADD3 UR6, UPT, UPT, UR6, 0x1, URZ ;  /* 0x0000000106067890 */ /* 0x000fc8000fffe0ff */
[----:B------:R-:W-:Y:S01]  /*2180*/  UISETP.NE.AND UP0, UPT, UR6, UR13, UPT ;  /* 0x0000000d0600728c */ /* 0x000fe2000bf05270 */
[----:B------:R4:W-:Y:S01]  /*2190*/  UTMALDG.3D.MULTICAST [UR8], [UR22], UR5, desc[UR32] ;  /* 0x00002008160073b4 */ /* 0x0009e20008011805 */
[----:B--2---:R-:W-:-:S07]  /*21a0*/  UMOV UR4, UR7 ;  /* 0x0000000700047c82 */ /* 0x004fce0008000000 */
[----:B----4-:R-:W-:Y:S05]  /*21b0*/  BRA.U UP0, `(.L_x_38) ;  /* 0xfffffffd004c7547 */ /* 0x010fea000b83ffff */
.L_x_32:
[C---:B------:R-:W-:Y:S01]  /*21c0*/  LEA R3, R11.reuse, UR21, 0x3 ;  /* 0x000000150b037c11 */ /* 0x040fe2000f8e18ff */
[----:B------:R-:W-:Y:S01]  /*21d0*/  NOP ;  /* 0x0000000000007918 */ /* 0x000fe20000000000 */
[----:B-1----:R-:W-:Y:S02]  /*21e0*/  SHF.L.U32 R0, R10, 0x1f, RZ ;  /* 0x0000001f0a007819 */ /* 0x002fe400000006ff */
[----:B------:R-:W-:Y:S02]  /*21f0*/  LEA R5, R11, UR21, 0x4 ;  /* 0x000000150b057c11 */ /* 0x000fe4000f8e20ff */
[----:B---3--:R-:W1:Y:S02]  /*2200*/  SYNCS.PHASECHK.TRANS64.TRYWAIT P0, [R3+URZ+0x90], R0 ;  /* 0x00009000030075a7 */ /* 0x008e6400080011ff */
[----:B-1----:R-:W-:Y:S05]  /*2210*/  @!P0 BRA `(.L_x_39) ;  /* 0x0000007400a48947 */ /* 0x002fea0003800000 */
.L_x_141:
[----:B------:R-:W3:Y:S01]  /*2220*/  LDS.128 R4, [R5+0x120] ;  /* 0x0001200005047984 */ /* 0x000ee20000000c00 */
[----:B------:R-:W-:Y:S01]  /*2230*/  UISETP.GE.AND UP0, UPT, UR42, 0x1, UPT ;  /* 0x000000012a00788c */ /* 0x000fe2000bf06270 */
[----:B------:R-:W-:Y:S01]  /*2240*/  @!PT LDS RZ, [RZ] ;  /* 0x00000000fffff984 */ /* 0x000fe20000000800 */
[----:B------:R-:W-:Y:S01]  /*2250*/  @!PT LDS RZ, [RZ] ;  /* 0x00000000fffff984 */ /* 0x000fe20000000800 */
[----:B------:R-:W-:Y:S01]  /*2260*/  @!PT LDS RZ, [RZ] ;  /* 0x00000000fffff984 */ /* 0x000fe20000000800 */
[----:B------:R-:W-:Y:S01]  /*2270*/  @!PT LDS RZ, [RZ] ;  /* 0x00000000fffff984 */ /* 0x000fe20000000800 */
[----:B------:R4:W-:Y:S06]  /*2280*/  MEMBAR.ALL.CTA ;  /* 0x0000000000007992 */ /* 0x0009ec0000008000 */
[----:B----4-:R-:W4:Y:S01]  /*2290*/  FENCE.VIEW.ASYNC.S ;  /* 0x00000000000073c6 */ /* 0x010f220000000000 */
[----:B---3--:R-:W-:-:S13]  /*22a0*/  LOP3.LUT P0, RZ, R6, 0x1, RZ, 0xc0, !PT ;  /* 0x0000000106ff7812 */ /* 0x008fda000780c0ff */
[----:B----4-:R-:W-:Y:S01]  /*22b0*/  VOTEU.ANY UP1, P0 ;  /* 0x0000000000ff7886 */ /* 0x010fe20000020100 */
[----:B------:R-:W-:-:S13]  /*22c0*/  PLOP3.LUT P0, PT, PT, PT, UP1, 0x80, 0x8 ;  /* 0x000000000008781c */ /* 0x000fda0003f0f018 */
[----:B-1----:R-:W-:Y:S02]  /*22d0*/  @P0 LOP3.LUT R0, R5, 0xffff, RZ, 0xc0, !PT ;  /* 0x0000ffff05000812 */ /* 0x002fe400078ec0ff */
[----:B------:R-:W-:Y:S02]  /*22e0*/  @P0 MOV R2, R4 ;  /* 0x0000000400020202 */ /* 0x000fe40000000f00 */
[----:B------:R-:W-:Y:S01]  /*22f0*/  @P0 R2UR UR5, R0 ;  /* 0x00000000000502ca */ /* 0x000fe200000e0000 */
[----:B------:R-:W-:Y:S01]  /*2300*/  VIADD R0, R3, 0xa0 ;  /* 0x000000a003007836 */ /* 0x000fe20000000000 */
[----:B------:R-:W-:Y:S02]  /*2310*/  @P0 SHF.R.U32.HI R4, RZ, 0x10, R5 ;  /* 0x00000010ff040819 */ /* 0x000fe40000011605 */
[----:B------:R-:W-:Y:S02]  /*2320*/  @P0 R2UR UR6, R2 ;  /* 0x00000000020602ca */ /* 0x000fe400000e0000 */
[----:B------:R-:W-:-:S02]  /*2330*/  PRMT R0, RZ, 0x654, R0 ;  /* 0x00000654ff007816 */ /* 0x000fc40000000000 */
[----:B------:R-:W-:Y:S02]  /*2340*/  @P0 R2UR UR4, R4 ;  /* 0x00000000040402ca */ /* 0x000fe400000e0000 */
[----:B------:R1:W-:Y:S03]  /*2350*/  SYNCS.ARRIVE.TRANS64.RED.A1T0 RZ, [R0+URZ], RZ ;  /* 0x000000ff00ff79a7 */ /* 0x0003e600081004ff */
[----:B------:R-:W-:-:S04]  /*2360*/  @UP1 UMOV UR39, UR5 ;  /* 0x0000000500271c82 */ /* 0x000fc80008000000 */
[----:B------:R-:W-:-:S04]  /*2370*/  @UP1 UMOV UR40, UR6 ;  /* 0x0000000600281c82 */ /* 0x000fc80008000000 */
[----:B------:R-:W-:Y:S01]  /*2380*/  @UP1 UMOV UR36, UR4 ;  /* 0x0000000400241c82 */ /* 0x000fe20008000000 */
[----:B------:R-:W-:Y:S05]  /*2390*/  BRA.U !UP0, `(.L_x_40) ;  /* 0x0000000108d47547 */ /* 0x000fea000b800000 */
[----:B------:R-:W2:Y:S01]  /*23a0*/  LDCU.128 UR12, c[0x0][0xb10] ;  /* 0x00016200ff0c77ac */ /* 0x000ea20008000c00 */
[----:B------:R-:W3:Y:S01]  /*23b0*/  LDCU UR22, c[0x0][0xb20] ;  /* 0x00016400ff1677ac */ /* 0x000ee20008000800 */
[----:B------:R-:W4:Y:S01]  /*23c0*/  LDCU UR20, c[0x0][0xb0c] ;  /* 0x00016180ff1477ac */ /* 0x000f220008000800 */
[----:B------:R-:W1:Y:S01]  /*23d0*/  LDCU.64 UR8, c[0x0][0xb28] ;  /* 0x00016500ff0877ac */ /* 0x000e620008000a00 */
[----:B------:R-:W-:Y:S02]  /*23e0*/  UISETP.NE.AND UP3, UPT, UR42, 0x1, UPT ;  /* 0x000000012a00788c */ /* 0x000fe4000bf65270 */
[----:B--2---:R-:W-:Y:S02]  /*23f0*/  UIMAD.WIDE.U32 UR10, UR41, UR15, URZ ;  /* 0x0000000f290a72a5 */ /* 0x004fe4000f8e00ff */
[----:B------:R-:W-:Y:S02]  /*2400*/  UIMAD.WIDE.U32 UR4, UR43, UR12, URZ ;  /* 0x0000000c2b0472a5 */ /* 0x000fe4000f8e00ff */
[----:B------:R-:W-:-:S02]  /*2410*/  UISETP.NE.AND UP0, UPT, UR14, 0x1, UPT ;  /* 0x000000010e00788c */ /* 0x000fc4000bf05270 */
[----:B------:R-:W-:Y:S01]  /*2420*/  UIMAD.WIDE.U32 UR18, UR39, UR15, URZ ;  /* 0x0000000f271272a5 */ /* 0x000fe2000f8e00ff */
[----:B------:R-:W-:Y:S02]  /*2430*/  UMOV UR10, UR11 ;  /* 0x0000000b000a7c82 */ /* 0x000fe40008000000 */
[----:B------:R-:W-:Y:S01]  /*2440*/  UMOV UR4, UR5 ;  /* 0x0000000500047c82 */ /* 0x000fe20008000000 */
[----:B---3--:R-:W-:Y:S02]  /*2450*/  USHF.R.U32.HI UR10, URZ, UR22, UR10 ;  /* 0x00000016ff0a7299 */ /* 0x008fe4000801160a */
[----:B----4-:R-:W-:Y:S02]  /*2460*/  UISETP.NE.AND UP2, UPT, UR20, 0x1, UPT ;  /* 0x000000011400788c */ /* 0x010fe4000bf45270 */
[----:B------:R-:W-:Y:S02]  /*2470*/  USHF.R.U32.HI UR4, URZ, UR13, UR4 ;  /* 0x0000000dff047299 */ /* 0x000fe40008011604 */
[----:B------:R-:W-:-:S02]  /*2480*/  USEL UR5, UR41, UR10, !UP0 ;  /* 0x0000000a29057287 */ /* 0x000fc4000c000000 */
[----:B------:R-:W-:Y:S02]  /*2490*/  USEL UR6, UR43, UR4, !UP2 ;  /* 0x000000042b067287 */ /* 0x000fe4000d000000 */
[----:B-1----:R-:W-:Y:S01]  /*24a0*/  UIMAD.WIDE.U32 UR10, UR5, UR8, URZ ;  /* 0x00000008050a72a5 */ /* 0x002fe2000f8e00ff */
[----:B------:R-:W-:Y:S01]  /*24b0*/  UMOV UR4, UR19 ;  /* 0x0000001300047c82 */ /* 0x000fe20008000000 */
[----:B------:R-:W-:Y:S02]  /*24c0*/  UIMAD.WIDE.U32 UR16, UR40, UR12, URZ ;  /* 0x0000000c281072a5 */ /* 0x000fe4000f8e00ff */
[----:B------:R-:W-:-:S03]  /*24d0*/  UIMAD.WIDE.U32 UR18, UR6, UR8, URZ ;  /* 0x00000008061272a5 */ /* 0x000fc6000f8e00ff */
[----:B------:R-:W-:Y:S01]  /*24e0*/  UMOV UR10, UR11 ;  /* 0x0000000b000a7c82 */ /* 0x000fe20008000000 */
[----:B------:R-:W-:Y:S02]  /*24f0*/  USHF.R.U32.HI UR4, URZ, UR22, UR4 ;  /* 0x00000016ff047299 */ /* 0x000fe40008011604 */
[----:B------:R-:W-:Y:S01]  /*2500*/  @UP3 USHF.R.U32.HI UR5, URZ, UR9, UR10 ;  /* 0x00000009ff053299 */ /* 0x000fe2000801160a */
[----:B------:R-:W-:Y:S01]  /*2510*/  UMOV UR16, UR17 ;  /* 0x0000001100107c82 */ /* 0x000fe20008000000 */
[----:B------:R-:W-:Y:S01]  /*2520*/  UMOV UR18, UR19 ;  /* 0x0000001300127c82 */ /* 0x000fe20008000000 */
[----:B------:R-:W-:Y:S02]  /*2530*/  USHF.R.U32.HI UR13, URZ, UR13, UR16 ;  /* 0x0000000dff0d7299 */ /* 0x000fe40008011610 */
[----:B------:R-:W-:Y:S02]  /*2540*/  USEL UR4, UR39, UR4, !UP0 ;  /* 0x0000000427047287 */ /* 0x000fe4000c000000 */
[----:B------:R-:W-:-:S02]  /*2550*/  @UP3 USHF.R.U32.HI UR6, URZ, UR9, UR18 ;  /* 0x00000009ff063299 */ /* 0x000fc40008011612 */
[----:B------:R-:W-:Y:S02]  /*2560*/  UIMAD UR10, UR42, UR5, URZ ;  /* 0x000000052a0a72a4 */ /* 0x000fe4000f8e02ff */
[----:B------:R-:W-:Y:S02]  /*2570*/  USEL UR5, UR40, UR13, !UP2 ;  /* 0x0000000d28057287 */ /* 0x000fe4000d000000 */
[----:B------:R-:W-:Y:S02]  /*2580*/  UIMAD UR12, UR42, UR6, URZ ;  /* 0x000000062a0c72a4 */ /* 0x000fe4000f8e02ff */
[----:B------:R-:W-:Y:S02]  /*2590*/  UISETP.GE.AND UP0, UPT, UR4, UR10, UPT ;  /* 0x0000000a0400728c */ /* 0x000fe4000bf06270 */
[----:B------:R-:W-:Y:S02]  /*25a0*/  UIMAD.WIDE.U32 UR10, UR4, UR8, URZ ;  /* 0x00000008040a72a5 */ /* 0x000fe4000f8e00ff */
[----:B------:R-:W-:-:S02]  /*25b0*/  UISETP.GE.OR UP0, UPT, UR5, UR12, UP0 ;  /* 0x0000000c0500728c */ /* 0x000fc40008706670 */
        /* <DEDUP_REMOVED lines=19> */
.L_x_40:
[----:B------:R-:W3:Y:S02]  /*26f0*/  LDCU UR4, c[0x0][0xb30] ;  /* 0x00016600ff0477ac */ /* 0x000ee40008000800 */
[----:B---3--:R-:W-:-:S09]  /*2700*/  UISETP.NE.AND UP0, UPT, UR4, 0x1, UPT ;  /* 0x000000010400788c */ /* 0x008fd2000bf05270 */
[----:B------:R-:W-:Y:S05]  /*2710*/  BRA.U UP0, `(.L_x_41) ;  /* 0x0000000100447547 */ /* 0x000fea000b800000 */
[----:B------:R-:W3:Y:S01]  /*2720*/  LDCU.128 UR12, c[0x0][0xb10] ;  /* 0x00016200ff0c77ac */ /* 0x000ee20008000c00 */
[----:B------:R-:W4:Y:S01]  /*2730*/  LDCU UR10, c[0x0][0xb0c] ;  /* 0x00016180ff0a77ac */ /* 0x000f220008000800 */
[----:B------:R-:W1:Y:S01]  /*2740*/  LDCU UR6, c[0x0][0xb20] ;  /* 0x00016400ff0677ac */ /* 0x000e620008000800 */
[----:B---3--:R-:W-:Y:S02]  /*2750*/  UIMAD.WIDE.U32 UR8, UR40, UR12, URZ ;  /* 0x0000000c280872a5 */ /* 0x008fe4000f8e00ff */
[----:B------:R-:W-:Y:S02]  /*2760*/  UIMAD.WIDE.U32 UR4, UR39, UR15, URZ ;  /* 0x0000000f270472a5 */ /* 0x000fe4000f8e00ff */
[----:B----4-:R-:W-:Y:S02]  /*2770*/  UISETP.NE.AND UP2, UPT, UR10, 0x1, UPT ;  /* 0x000000010a00788c */ /* 0x010fe4000bf45270 */
[----:B------:R-:W-:Y:S01]  /*2780*/  UISETP.NE.AND UP0, UPT, UR14, 0x1, UPT ;  /* 0x000000010e00788c */ /* 0x000fe2000bf05270 */
[----:B------:R-:W-:-:S02]  /*2790*/  UMOV UR8, UR9 ;  /* 0x0000000900087c82 */ /* 0x000fc40008000000 */
[----:B------:R-:W-:Y:S01]  /*27a0*/  UMOV UR4, UR5 ;  /* 0x0000000500047c82 */ /* 0x000fe20008000000 */
[----:B------:R-:W-:Y:S02]  /*27b0*/  USHF.R.U32.HI UR13, URZ, UR13, UR8 ;  /* 0x0000000dff0d7299 */ /* 0x000fe40008011608 */
[----:B-1----:R-:W-:Y:S02]  /*27c0*/  USHF.R.U32.HI UR4, URZ, UR6, UR4 ;  /* 0x00000006ff047299 */ /* 0x002fe40008011604 */
[----:B------:R-:W-:Y:S02]  /*27d0*/  USEL UR5, UR40, UR13, !UP2 ;  /* 0x0000000d28057287 */ /* 0x000fe4000d000000 */
[----:B------:R-:W-:-:S04]  /*27e0*/  USEL UR4, UR39, UR4, !UP0 ;  /* 0x0000000427047287 */ /* 0x000fc8000c000000 */
[----:B------:R-:W-:Y:S02]  /*27f0*/  UIADD3 UR6, UPT, UPT, UR5, -UR4, URZ ;  /* 0x8000000405067290 */ /* 0x000fe4000fffe0ff */
[----:B------:R-:W-:Y:S02]  /*2800*/  UIADD3 UR4, UPT, UPT, -UR5, UR4, URZ ;  /* 0x0000000405047290 */ /* 0x000fe4000fffe1ff */
[----:B------:R-:W-:Y:S02]  /*2810*/  UIMAD UR39, UR6, UR14, UR39 ;  /* 0x0000000e062772a4 */ /* 0x000fe4000f8e0227 */
[----:B------:R-:W-:-:S12]  /*2820*/  UIMAD UR40, UR4, UR10, UR40 ;  /* 0x0000000a042872a4 */ /* 0x000fd8000f8e0228 */
.L_x_41:
[----:B------:R-:W-:Y:S01]  /*2830*/  VIADD R11, R11, 0x1 ;  /* 0x000000010b0b7836 */ /* 0x000fe20000000000 */
[----:B------:R-:W-:Y:S02]  /*2840*/  R2UR UR5, R84 ;  /* 0x00000000540572ca */ /* 0x000fe400000e0000 */
[----:B------:R-:W-:Y:S02]  /*2850*/  R2UR UR4, R83 ;  /* 0x00000000530472ca */ /* 0x000fe400000e0000 */
[C---:B------:R-:W-:Y:S02]  /*2860*/  ISETP.NE.AND P0, PT, R11.reuse, 0x2, PT ;  /* 0x000000020b00780c */ /* 0x040fe40003f05270 */
[----:B------:R-:W-:Y:S02]  /*2870*/  PLOP3.LUT P1, PT, PT, PT, PT, 0x80, 0x8 ;  /* 0x000000000008781c */ /* 0x000fe40003f2f070 */
[----:B------:R-:W-:Y:S02]  /*2880*/  SEL R3, RZ, 0x1, P0 ;  /* 0x00000001ff037807 */ /* 0x000fe40000000000 */
[----:B------:R-:W-:-:S02]  /*2890*/  SEL R11, R11, RZ, P0 ;  /* 0x000000ff0b0b7207 */ /* 0x000fc40000000000 */
[----:B------:R-:W-:Y:S01]  /*28a0*/  LOP3.LUT R10, R10, R3, RZ, 0x3c, !PT ;  /* 0x000000030a0a7212 */ /* 0x000fe200078e3cff */
[----:B------:R-:W-:Y:S02]  /*28b0*/  UIADD3 UR16, UPT, UPT, UR40, UR5, URZ ;  /* 0x0000000528107290 */ /* 0x000fe4000fffe0ff */
[----:B------:R-:W-:Y:S01]  /*28c0*/  UIADD3 UR20, UPT, UPT, UR39, UR4, URZ ;  /* 0x0000000427147290 */ /* 0x000fe2000fffe0ff */
[----:B------:R-:W-:Y:S11]  /*28d0*/  BRA.U UP1, `(.L_x_42) ;  /* 0xfffffff101447547 */ /* 0x000ff6000b83ffff */
[----:B------:R-:W-:Y:S01]  /*28e0*/  UIADD3 UR21, UPT, UPT, UR21, 0x20, URZ ;  /* 0x0000002015157890 */ /* 0x000fe2000fffe0ff */
[----:B------:R-:W-:-:S03]  /*28f0*/  SHF.L.U32 R3, R12, 0x1f, RZ ;  /* 0x0000001f0c037819 */ /* 0x000fc600000006ff */
[----:B------:R-:W-:-:S09]  /*2900*/  ULEA UR4, UR7, UR21, 0x3 ;  /* 0x0000001507047291 */ /* 0x000fd2000f8e18ff */
[----:B------:R-:W3:Y:S02]  /*2910*/  SYNCS.PHASECHK.TRANS64.TRYWAIT P0, [UR4], R3 ;  /* 0x00000003ff0075a7 */ /* 0x000ee40008001104 */
[----:B---3--:R-:W-:Y:S05]  /*2920*/  @!P0 BRA `(.L_x_43) ;  /* 0x0000006c00f48947 */ /* 0x008fea0003800000 */
.L_x_143:
[----:B------:R-:W-:-:S04]  /*2930*/  UIADD3 UR4, UPT, UPT, UR7, 0x1, URZ ;  /* 0x0000000107047890 */ /* 0x000fc8000fffe0ff */
[----:B------:R-:W-:-:S04]  /*2940*/  UISETP.NE.AND UP0, UPT, UR4, 0x4, UPT ;  /* 0x000000040400788c */ /* 0x000fc8000bf05270 */
[----:B------:R-:W-:Y:S02]  /*2950*/  USEL UR6, URZ, 0x1, UP0 ;  /* 0x00000001ff067887 */ /* 0x000fe40008000000 */
[----:B------:R-:W-:-:S04]  /*2960*/  USEL UR4, UR4, URZ, UP0 ;  /* 0x000000ff04047287 */ /* 0x000fc80008000000 */
[----:B------:R-:W-:Y:S01]  /*2970*/  ULEA UR5, UR4, UR21, 0x3 ;  /* 0x0000001504057291 */ /* 0x000fe2000f8e18ff */
[----:B------:R-:W-:-:S04]  /*2980*/  LOP3.LUT R2, R12, UR6, RZ, 0x3c, !PT ;  /* 0x000000060c027c12 */ /* 0x000fc8000f8e3cff */
[----:B-1----:R-:W-:-:S04]  /*2990*/  SHF.L.U32 R3, R2, 0x1f, RZ ;  /* 0x0000001f02037819 */ /* 0x002fc800000006ff */
[----:B------:R-:W1:Y:S02]  /*29a0*/  SYNCS.PHASECHK.TRANS64.TRYWAIT P0, [UR5], R3 ;  /* 0x00000003ff0075a7 */ /* 0x000e640008001105 */
[----:B-1----:R-:W-:Y:S05]  /*29b0*/  @!P0 BRA `(.L_x_44) ;  /* 0x0000006c00e88947 */ /* 0x002fea0003800000 */
.L_x_145:
        /* <DEDUP_REMOVED lines=9> */
.L_x_147:
[----:B------:R-:W-:-:S04]  /*2a50*/  UIADD3 UR4, UPT, UPT, UR4, 0x1, URZ ;  /* 0x0000000104047890 */ /* 0x000fc8000fffe0ff */
[----:B------:R-:W-:-:S04]  /*2a60*/  UISETP.NE.AND UP0, UPT, UR4, 0x4, UPT ;  /* 0x000000040400788c */ /* 0x000fc8000bf05270 */
[----:B------:R-:W-:Y:S02]  /*2a70*/  USEL UR5, URZ, 0x1, UP0 ;  /* 0x00000001ff057887 */ /* 0x000fe40008000000 */
[----:B------:R-:W-:-:S04]  /*2a80*/  USEL UR4, UR4, URZ, UP0 ;  /* 0x000000ff04047287 */ /* 0x000fc80008000000 */
[----:B------:R-:W-:Y:S01]  /*2a90*/  ULEA UR4, UR4, UR21, 0x3 ;  /* 0x0000001504047291 */ /* 0x000fe2000f8e18ff */
[----:B-1----:R-:W-:-:S04]  /*2aa0*/  LOP3.LUT R3, R2, UR5, RZ, 0x3c, !PT ;  /* 0x0000000502037c12 */ /* 0x002fc8000f8e3cff */
[----:B------:R-:W-:Y:S01]  /*2ab0*/  SHF.L.U32 R3, R3, 0x1f, RZ ;  /* 0x0000001f03037819 */ /* 0x000fe200000006ff */
[----:B------:R-:W-:-:S07]  /*2ac0*/  IMAD.U32 R0, RZ, RZ, UR4 ;  /* 0x00000004ff007e24 */ /* 0x000fce000f8e00ff */
.L_x_46:
[----:B-1----:R1:W3:Y:S02]  /*2ad0*/  SYNCS.PHASECHK.TRANS64.TRYWAIT P0, [R0+URZ], R3 ;  /* 0x00000003000075a7 */ /* 0x0022e400080011ff */
[----:B---3--:R-:W-:Y:S05]  /*2ae0*/  @!P0 NANOSLEEP.SYNCS 0x989680 ;  /* 0x009896800000895d */ /* 0x008fea0003900000 */
[----:B------:R-:W3:Y:S02]  /*2af0*/  @!P0 SYNCS.PHASECHK.TRANS64 P0, [R0+URZ], R3 ;  /* 0x00000003000085a7 */ /* 0x000ee400080010ff */
[----:B--23--:R-:W-:Y:S05]  /*2b00*/  @P0 EXIT ;  /* 0x000000000000094d */ /* 0x00cfea0003800000 */
[----:B------:R-:W-:Y:S05]  /*2b10*/  BRA `(.L_x_46) ;  /* 0xfffffffc00ec7947 */ /* 0x000fea000383ffff */
.L_x_22:
[----:B------:R-:W2:Y:S02]  /*2b20*/  S2UR UR4, SR_CgaCtaId ;  /* 0x00000000000479c3 */ /* 0x000ea40000008800 */
[----:B--2---:R-:W-:-:S04]  /*2b30*/  UISETP.NE.AND UP0, UPT, UR4, URZ, UPT ;  /* 0x000000ff0400728c */ /* 0x004fc8000bf05270 */
[----:B------:R-:W-:-:S09]  /*2b40*/  UISETP.NE.OR UP0, UPT, UR17, 0x1, UP0 ;  /* 0x000000011100788c */ /* 0x000fd20008705670 */
[----:B------:R-:W-:Y:S05]  /*2b50*/  BRA.U UP0, `(.L_x_47) ;  /* 0x00000005004c7547 */ /* 0x000fea000b800000 */
[----:B------:R-:W2:Y:S01]  /*2b60*/  S2UR UR5, SR_CgaCtaId ;  /* 0x00000000000579c3 */ /* 0x000ea20000008800 */
[----:B------:R-:W-:Y:S01]  /*2b70*/  UMOV UR4, 0x400 ;  /* 0x0000040000047882 */ /* 0x000fe20000000000 */
[----:B------:R-:W-:Y:S01]  /*2b80*/  ISETP.GE.U32.AND P2, PT, R0, 0x4, PT ;  /* 0x000000040000780c */ /* 0x000fe20003f46070 */
[----:B------:R-:W-:Y:S01]  /*2b90*/  IMAD.MOV.U32 R12, RZ, RZ, 0x1 ;  /* 0x00000001ff0c7424 */ /* 0x000fe200078e00ff */
[----:B------:R-:W-:Y:S02]  /*2ba0*/  CS2R R10, SRZ ;  /* 0x00000000000a7805 */ /* 0x000fe4000001ff00 */
[----:B------:R-:W-:Y:S01]  /*2bb0*/  CS2R R8, SRZ ;  /* 0x0000000000087805 */ /* 0x000fe2000001ff00 */
[----:B--2---:R-:W-:-:S03]  /*2bc0*/  ULEA UR6, UR5, UR4, 0x18 ;  /* 0x0000000405067291 */ /* 0x004fc6000f8ec0ff */
[----:B------:R-:W-:-:S09]  /*2bd0*/  UMOV UR5, URZ ;  /* 0x000000ff00057c82 */ /* 0x000fd20008000000 */
.L_x_51:
[----:B------:R-:W-:Y:S02]  /*2be0*/  LEA R2, R8, UR6, 0x3 ;  /* 0x0000000608027c11 */ /* 0x000fe4000f8e18ff */
[----:B------:R-:W-:-:S03]  /*2bf0*/  SHF.L.U32 R5, R9, 0x1f, RZ ;  /* 0x0000001f09057819 */ /* 0x000fc600000006ff */
[----:B------:R-:W-:Y:S01]  /*2c00*/  VIADD R4, R2, 0x100 ;  /* 0x0000010002047836 */ /* 0x000fe20000000000 */
[----:B------:R-:W2:Y:S02]  /*2c10*/  SYNCS.PHASECHK.TRANS64.TRYWAIT P0, [R2+URZ+0xf0], R5 ;  /* 0x0000f005020075a7 */ /* 0x000ea400080011ff */
[----:B--2---:R-:W-:Y:S05]  /*2c20*/  @!P0 BRA `(.L_x_48) ;  /* 0x0000006c007c8947 */ /* 0x004fea0003800000 */
.L_x_148:
[----:B------:R-:W-:Y:S01]  /*2c30*/  ULEA UR4, UR5, UR6, 0x3 ;  /* 0x0000000605047291 */ /* 0x000fe2000f8e18ff */
[----:B------:R-:W-:Y:S02]  /*2c40*/  PRMT R4, RZ, 0x654, R4 ;  /* 0x00000654ff047816 */ /* 0x000fe40000000004 */
[----:B--2---:R-:W-:Y:S01]  /*2c50*/  SHF.L.U32 R5, R12, 0x1f, RZ ;  /* 0x0000001f0c057819 */ /* 0x004fe200000006ff */
[----:B------:R-:W-:Y:S01]  /*2c60*/  UIADD3 UR7, UPT, UPT, UR4, 0x90, URZ ;  /* 0x0000009004077890 */ /* 0x000fe2000fffe0ff */
[----:B------:R2:W-:Y:S05]  /*2c70*/  SYNCS.ARRIVE.TRANS64.RED.A1T0 RZ, [R4+URZ], RZ ;  /* 0x000000ff04ff79a7 */ /* 0x0005ea00081004ff */
[----:B------:R-:W-:Y:S01]  /*2c80*/  IMAD.U32 R7, RZ, RZ, UR7 ;  /* 0x00000007ff077e24 */ /* 0x000fe2000f8e00ff */
[----:B------:R-:W3:Y:S04]  /*2c90*/  SYNCS.PHASECHK.TRANS64.TRYWAIT P0, [UR4+0xa0], R5 ;  /* 0x0000a005ff0075a7 */ /* 0x000ee80008001104 */
[----:B------:R-:W-:Y:S01]  /*2ca0*/  PRMT R6, R0, 0x654, R7 ;  /* 0x0000065400067816 */ /* 0x000fe20000000007 */
[----:B--2---:R-:W-:Y:S01]  /*2cb0*/  @!P2 IMAD.MOV.U32 R4, RZ, RZ, 0x10 ;  /* 0x00000010ff04a424 */ /* 0x004fe200078e00ff */
[----:B---3--:R-:W-:Y:S06]  /*2cc0*/  @!P0 BRA `(.L_x_49) ;  /* 0x0000006c00688947 */ /* 0x008fec0003800000 */
.L_x_150:
[----:B------:R-:W-:Y:S01]  /*2cd0*/  ULEA UR8, UR5, UR6, 0x4 ;  /* 0x0000000605087291 */ /* 0x000fe2000f8e20ff */
[----:B------:R-:W-:Y:S01]  /*2ce0*/  SEL R3, R6, R3, !P2 ;  /* 0x0000000306037207 */ /* 0x000fe20005000000 */
[----:B------:R-:W-:Y:S01]  /*2cf0*/  UIADD3 UR9, UPT, UPT, UR4, 0x90, URZ ;  /* 0x0000009004097890 */ /* 0x000fe2000fffe0ff */
[----:B--2---:R-:W-:Y:S01]  /*2d00*/  LEA R2, R11, UR6, 0x3 ;  /* 0x000000060b027c11 */ /* 0x004fe2000f8e18ff */
[----:B------:R-:W-:Y:S01]  /*2d10*/  UIADD3 UR8, UPT, UPT, UR8, 0x120, URZ ;  /* 0x0000012008087890 */ /* 0x000fe2000fffe0ff */
[----:B------:R-:W-:Y:S01]  /*2d20*/  SHF.L.U32 R5, R10, 0x1f, RZ ;  /* 0x0000001f0a057819 */ /* 0x000fe200000006ff */
[----:B------:R2:W-:Y:S01]  /*2d30*/  @!P2 SYNCS.ARRIVE.TRANS64.RED RZ, [R3+URZ], R4 ;  /* 0x0000000403ffa9a7 */ /* 0x0005e200080004ff */
[----:B------:R-:W-:Y:S01]  /*2d40*/  UIADD3 UR4, UPT, UPT, UR5, 0x1, URZ ;  /* 0x0000000105047890 */ /* 0x000fe2000fffe0ff */
[----:B------:R-:W-:-:S03]  /*2d50*/  VIADD R8, R8, 0x1 ;  /* 0x0000000108087836 */ /* 0x000fc60000000000 */
[----:B------:R-:W-:Y:S02]  /*2d60*/  UISETP.NE.AND UP0, UPT, UR4, 0x2, UPT ;  /* 0x000000020400788c */ /* 0x000fe4000bf05270 */
[----:B------:R-:W-:Y:S06]  /*2d70*/  UGETNEXTWORKID.BROADCAST [UR8], [UR9] ;  /* 0x00000000080073ca */ /* 0x000fec0008000100 */
[----:B------:R-:W-:Y:S01]  /*2d80*/  USEL UR7, URZ, 0x1, UP0 ;  /* 0x00000001ff077887 */ /* 0x000fe20008000000 */
[----:B------:R-:W-:Y:S01]  /*2d90*/  ISETP.NE.AND P0, PT, R8, 0x2, PT ;  /* 0x000000020800780c */ /* 0x000fe20003f05270 */
[----:B------:R-:W-:Y:S01]  /*2da0*/  USEL UR5, UR4, URZ, UP0 ;  /* 0x000000ff04057287 */ /* 0x000fe20008000000 */
[----:B------:R-:W3:Y:S03]  /*2db0*/  SYNCS.PHASECHK.TRANS64.TRYWAIT P1, [R2+URZ+0x90], R5 ;  /* 0x00009005020075a7 */ /* 0x000ee600080211ff */
[----:B------:R-:W-:Y:S01]  /*2dc0*/  LOP3.LUT R12, R12, UR7, RZ, 0x3c, !PT ;  /* 0x000000070c0c7c12 */ /* 0x000fe2000f8e3cff */
[----:B--23--:R-:W-:Y:S07]  /*2dd0*/  @!P1 BRA `(.L_x_50) ;  /* 0x0000006c003c9947 */ /* 0x00cfee0003800000 */
.L_x_151:
[C---:B------:R-:W-:Y:S01]  /*2de0*/  LEA R4, R11.reuse, UR6, 0x4 ;  /* 0x000000060b047c11 */ /* 0x040fe2000f8e20ff */
[----:B--2---:R-:W-:Y:S01]  /*2df0*/  VIADD R2, R2, 0xa0 ;  /* 0x000000a002027836 */ /* 0x004fe20000000000 */
[----:B------:R-:W-:Y:S01]  /*2e00*/  SEL R8, R8, RZ, P0 ;  /* 0x000000ff08087207 */ /* 0x000fe20000000000 */
[----:B------:R-:W-:-:S03]  /*2e10*/  VIADD R11, R11, 0x1 ;  /* 0x000000010b0b7836 */ /* 0x000fc60000000000 */
[----:B------:R-:W2:Y:S01]  /*2e20*/  LDS.128 R4, [R4+0x120] ;  /* 0x0001200004047984 */ /* 0x000ea20000000c00 */
[----:B------:R-:W-:Y:S02]  /*2e30*/  PRMT R2, RZ, 0x654, R2 ;  /* 0x00000654ff027816 */ /* 0x000fe40000000002 */
[C---:B------:R-:W-:Y:S01]  /*2e40*/  ISETP.NE.AND P1, PT, R11.reuse, 0x2, PT ;  /* 0x000000020b00780c */ /* 0x040fe20003f25270 */
[----:B------:R-:W-:Y:S01]  /*2e50*/  @!PT LDS RZ, [RZ] ;  /* 0x00000000fffff984 */ /* 0x000fe20000000800 */
[----:B------:R-:W-:Y:S01]  /*2e60*/  @!PT LDS RZ, [RZ] ;  /* 0x00000000fffff984 */ /* 0x000fe20000000800 */
[----:B------:R-:W-:Y:S01]  /*2e70*/  @!PT LDS RZ, [RZ] ;  /* 0x00000000fffff984 */ /* 0x000fe20000000800 */
[----:B------:R-:W-:Y:S01]  /*2e80*/  @!PT LDS RZ, [RZ] ;  /* 0x00000000fffff984 */ /* 0x000fe20000000800 */
[----:B------:R3:W-:Y:S06]  /*2e90*/  MEMBAR.ALL.CTA ;  /* 0x0000000000007992 */ /* 0x0007ec0000008000 */
[----:B---3--:R-:W3:Y:S01]  /*2ea0*/  FENCE.VIEW.ASYNC.S ;  /* 0x00000000000073c6 */ /* 0x008ee20000000000 */
[----:B------:R-:W-:Y:S01]  /*2eb0*/  SEL R11, R11, RZ, P1 ;  /* 0x000000ff0b0b7207 */ /* 0x000fe20000800000 */
[----:B---3--:R3:W-:Y:S01]  /*2ec0*/  SYNCS.ARRIVE.TRANS64.RED.A1T0 RZ, [R2+URZ], RZ ;  /* 0x000000ff02ff79a7 */ /* 0x0087e200081004ff */
[----:B--2---:R-:W-:-:S02]  /*2ed0*/  LOP3.LUT P3, RZ, R6, 0x1, RZ, 0xc0, !PT ;  /* 0x0000000106ff7812 */ /* 0x004fc4000786c0ff */
[----:B------:R-:W-:-:S04]  /*2ee0*/  SEL R5, RZ, 0x1, P1 ;  /* 0x00000001ff057807 */ /* 0x000fc80000800000 */
[----:B------:R-:W-:Y:S02]  /*2ef0*/  LOP3.LUT R10, R10, R5, RZ, 0x3c, !PT ;  /* 0x000000050a0a7212 */ /* 0x000fe400078e3cff */
[----:B---3--:R-:W-:-:S04]  /*2f00*/  SEL R2, RZ, 0x1, P0 ;  /* 0x00000001ff027807 */ /* 0x008fc80000000000 */
[----:B------:R-:W-:Y:S01]  /*2f10*/  LOP3.LUT R9, R9, R2, RZ, 0x3c, !PT ;  /* 0x0000000209097212 */ /* 0x000fe200078e3cff */
[----:B------:R-:W-:Y:S06]  /*2f20*/  @P3 BRA `(.L_x_51) ;  /* 0xfffffffc002c3947 */ /* 0x000fec000383ffff */
[----:B------:R-:W-:Y:S01]  /*2f30*/  ULEA UR4, UR5, UR6, 0x3 ;  /* 0x0000000605047291 */ /* 0x000fe2000f8e18ff */
[----:B------:R-:W-:-:S08]  /*2f40*/  SHF.L.U32 R3, R12, 0x1f, RZ ;  /* 0x0000001f0c037819 */ /* 0x000fd000000006ff */
[----:B------:R-:W2:Y:S02]  /*2f50*/  SYNCS.PHASECHK.TRANS64 P0, [UR4+0xa0], R3 ;  /* 0x0000a003ff0075a7 */ /* 0x000ea40008001004 */
[----:B--2---:R-:W-:Y:S05]  /*2f60*/  @P0 BRA `(.L_x_52) ;  /* 0x0000000000080947 */ /* 0x004fea0003800000 */
[----:B------:R-:W2:Y:S02]  /*2f70*/  SYNCS.PHASECHK.TRANS64.TRYWAIT P0, [UR4+0xa0], R3 ;  /* 0x0000a003ff0075a7 */ /* 0x000ea40008001104 */
[----:B--2---:R-:W-:Y:S05]  /*2f80*/  @!P0 BRA `(.L_x_53) ;  /* 0x0000006800e48947 */ /* 0x004fea0003800000 */
.L_x_52:
[----:B------:R-:W-:-:S04]  /*2f90*/  UIADD3 UR7, UPT, UPT, UR5, 0x1, URZ ;  /* 0x0000000105077890 */ /* 0x000fc8000fffe0ff */
[----:B------:R-:W-:-:S04]  /*2fa0*/  UISETP.NE.AND UP0, UPT, UR7, 0x2, UPT ;  /* 0x000000020700788c */ /* 0x000fc8000bf05270 */
[----:B------:R-:W-:Y:S02]  /*2fb0*/  USEL UR8, URZ, 0x1, UP0 ;  /* 0x00000001ff087887 */ /* 0x000fe40008000000 */
[----:B------:R-:W-:-:S04]  /*2fc0*/  USEL UR7, UR7, URZ, UP0 ;  /* 0x000000ff07077287 */ /* 0x000fc80008000000 */
[----:B------:R-:W-:Y:S01]  /*2fd0*/  ULEA UR7, UR7, UR6, 0x3 ;  /* 0x0000000607077291 */ /* 0x000fe2000f8e18ff */
[----:B--2---:R-:W-:-:S04]  /*2fe0*/  LOP3.LUT R3, R12, UR8, RZ, 0x3c, !PT ;  /* 0x000000080c037c12 */ /* 0x004fc8000f8e3cff */
[----:B------:R-:W-:-:S04]  /*2ff0*/  SHF.L.U32 R0, R3, 0x1f, RZ ;  /* 0x0000001f03007819 */ /* 0x000fc800000006ff */
[----:B------:R-:W2:Y:S02]  /*3000*/  SYNCS.PHASECHK.TRANS64 P0, [UR7+0xa0], R0 ;  /* 0x0000a000ff0075a7 */ /* 0x000ea40008001007 */
[----:B-12---:R-:W-:Y:S05]  /*3010*/  @P0 EXIT ;  /* 0x000000000000094d */ /* 0x006fea0003800000 */
[----:B------:R-:W-:Y:S02]  /*3020*/  SHF.L.U32 R3, R3, 0x1f, RZ ;  /* 0x0000001f03037819 */ /* 0x000fe400000006ff */
[----:B------:R-:W-:-:S07]  /*3030*/  MOV R0, UR7 ;  /* 0x0000000700007c02 */ /* 0x000fce0008000f00 */
.L_x_54:
[----:B-1----:R1:W2:Y:S02]  /*3040*/  SYNCS.PHASECHK.TRANS64.TRYWAIT P0, [R0+URZ+0xa0], R3 ;  /* 0x0000a003000075a7 */ /* 0x0022a400080011ff */
[----:B--2---:R-:W-:Y:S05]  /*3050*/  @!P0 NANOSLEEP.SYNCS 0x989680 ;  /* 0x009896800000895d */ /* 0x004fea0003900000 */
[----:B------:R-:W2:Y:S02]  /*3060*/  @!P0 SYNCS.PHASECHK.TRANS64 P0, [R0+URZ+0xa0], R3 ;  /* 0x0000a003000085a7 */ /* 0x000ea400080010ff */
[----:B--2---:R-:W-:Y:S05]  /*3070*/  @P0 EXIT ;  /* 0x000000000000094d */ /* 0x004fea0003800000 */
[----:B------:R-:W-:Y:S05]  /*3080*/  BRA `(.L_x_54) ;  /* 0xfffffffc00ec7947 */ /* 0x000fea000383ffff */
.L_x_47:
[----:B------:R-:W-:Y:S05]  /*3090*/  BRA.U UP4, `(.L_x_55) ;  /* 0x0000000d04d87547 */ /* 0x000fea000b800000 */
[----:B------:R-:W2:Y:S01]  /*30a0*/  S2UR UR7, SR_CgaCtaId ;  /* 0x00000000000779c3 */ /* 0x000ea20000008800 */
[----:B------:R-:W-:Y:S01]  /*30b0*/  UMOV UR4, 0x40 ;  /* 0x0000004000047882 */ /* 0x000fe20000000000 */
[----:B------:R-:W-:Y:S01]  /*30c0*/  NOP ;  /* 0x0000000000007918 */ /* 0x000fe20000000000 */
[----:B------:R-:W-:Y:S01]  /*30d0*/  UMOV UR6, 0x400 ;  /* 0x0000040000067882 */ /* 0x000fe20000000000 */
[----:B--2---:R-:W-:Y:S02]  /*30e0*/  ULEA UR5, UR7, UR4, 0x18 ;  /* 0x0000000407057291 */ /* 0x004fe4000f8ec0ff */
[----:B------:R-:W-:-:S07]  /*30f0*/  ULEA UR6, UR7, UR6, 0x18 ;  /* 0x0000000607067291 */ /* 0x000fce000f8ec0ff */
[----:B------:R-:W2:Y:S02]  /*3100*/  LDS.U8 R0, [UR5+0x1c] ;  /* 0x00001c05ff007984 */ /* 0x000ea40008000000 */
[----:B--2---:R-:W-:-:S13]  /*3110*/  ISETP.NE.AND P0, PT, R0, RZ, PT ;  /* 0x000000ff0000720c */ /* 0x004fda0003f05270 */
[----:B------:R-:W-:Y:S05]  /*3120*/  @P0 BRA `(.L_x_56) ;  /* 0x0000000000580947 */ /* 0x000fea0003800000 */
[----:B------:R-:W-:-:S13]  /*3130*/  ELECT P0, URZ, PT ;  /* 0x0000000000ff782f */ /* 0x000fda0003800000 */
[----:B------:R-:W-:Y:S05]  /*3140*/  @!P0 BRA `(.L_x_57) ;  /* 0x0000000000608947 */ /* 0x000fea0003800000 */
[----:B------:R-:W-:Y:S01]  /*3150*/  UMOV UR4, 0x10 ;  /* 0x0000001000047882 */ /* 0x000fe20000000000 */
[----:B------:R-:W-:Y:S01]  /*3160*/  HFMA2 R0, -RZ, RZ, 0, 5.9604644775390625e-08 ;  /* 0x00000001ff007431 */ /* 0x000fe200000001ff */
[----:B------:R-:W-:-:S03]  /*3170*/  MOV R3, 0xffff ;  /* 0x0000ffff00037802 */ /* 0x000fc60000000f00 */
[----:B------:R-:W-:Y:S04]  /*3180*/  DEPBAR.LE SB2, 0x36 ;  /* 0x0000ad800000791a */ /* 0x000fe80000000000 */
[----:B------:R-:W2:Y:S02]  /*3190*/  UTCATOMSWS.FIND_AND_SET.ALIGN UP0, UR4, UR4 ;  /* 0x00000004000475e3 */ /* 0x000ea40008000800 */
[----:B--2---:R-:W-:Y:S01]  /*31a0*/  MOV R4, UR4 ;  /* 0x0000000400047c02 */ /* 0x004fe20008000f00 */
[----:B------:R-:W-:Y:S06]  /*31b0*/  BRA.U UP0, `(.L_x_58) ;  /* 0x0000000100187547 */ /* 0x000fec000b800000 */
.L_x_59:
[----:B------:R-:W-:Y:S05]  /*31c0*/  NANOSLEEP 0x64 ;  /* 0x000000640000795d */ /* 0x000fea0003800000 */
[----:B------:R-:W-:-:S05]  /*31d0*/  UMOV UR4, 0x10 ;  /* 0x0000001000047882 */ /* 0x000fca0000000000 */
[----:B------:R-:W-:Y:S04]  /*31e0*/  DEPBAR.LE SB2, 0x36 ;  /* 0x0000ad800000791a */ /* 0x000fe80000000000 */
[----:B------:R-:W2:Y:S02]  /*31f0*/  UTCATOMSWS.FIND_AND_SET.ALIGN UP0, UR4, UR4 ;  /* 0x00000004000475e3 */ /* 0x000ea40008000800 */
[----:B--2---:R-:W-:Y:S01]  /*3200*/  MOV R4, UR4 ;  /* 0x0000000400047c02 */ /* 0x004fe20008000f00 */
[----:B------:R-:W-:Y:S05]  /*3210*/  BRA.U !UP0, `(.L_x_59) ;  /* 0xfffffffd08e87547 */ /* 0x000fea000b83ffff */
.L_x_58:
[-C--:B------:R-:W-:Y:S02]  /*3220*/  SHF.L.U32 R3, R3, R4.reuse, RZ ;  /* 0x0000000403037219 */ /* 0x080fe400000006ff */
[----:B------:R-:W-:Y:S01]  /*3230*/  SHF.L.U32 R0, R0, R4, RZ ;  /* 0x0000000400007219 */ /* 0x000fe200000006ff */
[----:B------:R-:W-:Y:S02]  /*3240*/  IMAD.SHL.U32 R4, R4, 0x20, RZ ;  /* 0x0000002004047824 */ /* 0x000fe400078e00ff */
[----:B------:R2:W-:Y:S04]  /*3250*/  ATOMS.OR RZ, [UR5+0x14], R3 ;  /* 0x00001403ffff798c */ /* 0x0005e8000b000005 */
[----:B------:R2:W-:Y:S04]  /*3260*/  ATOMS.OR RZ, [UR5+0x18], R0 ;  /* 0x00001800ffff798c */ /* 0x0005e8000b000005 */
[----:B------:R2:W-:Y:S01]  /*3270*/  STS [UR6+0x140], R4 ;  /* 0x00014004ff007988 */ /* 0x0005e20008000806 */
[----:B------:R-:W-:Y:S05]  /*3280*/  BRA `(.L_x_57) ;  /* 0x0000000000107947 */ /* 0x000fea0003800000 */
.L_x_56:
[----:B------:R-:W-:Y:S02]  /*3290*/  MOV R0, 0xffffffff ;  /* 0xffffffff00007802 */ /* 0x000fe40000000f00 */
[----:B------:R-:W-:-:S03]  /*32a0*/  MOV R4, 0x32d0 ;  /* 0x000032d000047802 */ /* 0x000fc60000000f00 */
[----:B------:R2:W-:Y:S04]  /*32b0*/  STS [UR6+0x140], R0 ;  /* 0x00014000ff007988 */ /* 0x0005e80008000806 */
[----:B-12--5:R-:W-:Y:S05]  /*32c0*/  CALL.REL.NOINC `($__internal_1_$__cuda_sm10x_tcgen05_guardrail_trap_phase_invalid_during_alloc) ;  /* 0x00000070002c7944 */ /* 0x026fea0003c00000 */
.L_x_57:
[----:B------:R-:W-:Y:S05]  /*32d0*/  WARPSYNC.ALL ;  /* 0x0000000000007948 */ /* 0x000fea0003800000 */
[----:B------:R-:W3:Y:S01]  /*32e0*/  S2UR UR4, SR_CgaCtaId ;  /* 0x00000000000479c3 */ /* 0x000ee20000008800 */
[----:B------:R-:W-:Y:S01]  /*32f0*/  UMOV UR26, 0x400 ;  /* 0x00000400001a7882 */ /* 0x000fe20000000000 */
[----:B------:R-:W-:-:S06]  /*3300*/  NOP ;  /* 0x0000000000007918 */ /* 0x000fcc0000000000 */
[----:B------:R-:W-:Y:S06]  /*3310*/  BAR.ARV 0x6, 0xa0 ;  /* 0x0182800000007b1d */ /* 0x000fec0000002000 */
[----:B------:R-:W4:Y:S01]  /*3320*/  LDCU UR5, c[0x0][0x38c] ;  /* 0x00007180ff0577ac */ /* 0x000f220008000800 */
[----:B------:R-:W-:Y:S01]  /*3330*/  LOP3.LUT R2, R2, 0xffff, RZ, 0xc0, !PT ;  /* 0x0000ffff02027812 */ /* 0x000fe200078ec0ff */
[----:B------:R-:W-:Y:S01]  /*3340*/  IMAD.MOV.U32 R11, RZ, RZ, 0x1 ;  /* 0x00000001ff0b7424 */ /* 0x000fe200078e00ff */
[----:B------:R-:W-:Y:S01]  /*3350*/  CS2R R8, SRZ ;  /* 0x0000000000087805 */ /* 0x000fe2000001ff00 */
[----:B------:R-:W1:Y:S01]  /*3360*/  LDCU UR7, c[0x0][0x38c] ;  /* 0x00007180ff0777ac */ /* 0x000e620008000800 */
[----:B------:R-:W-:Y:S01]  /*3370*/  R2UR UR27, R2 ;  /* 0x00000000021b72ca */ /* 0x000fe200000e0000 */
[----:B------:R-:W-:Y:S01]  /*3380*/  IMAD.MOV.U32 R10, RZ, RZ, RZ ;  /* 0x000000ffff0a7224 */ /* 0x000fe200078e00ff */
[----:B------:R-:W-:Y:S01]  /*3390*/  UMOV UR30, URZ ;  /* 0x000000ff001e7c82 */ /* 0x000fe20008000000 */
[----:B------:R-:W-:Y:S01]  /*33a0*/  UMOV UR24, URZ ;  /* 0x000000ff00187c82 */ /* 0x000fe20008000000 */
[----:B---3--:R-:W-:Y:S01]  /*33b0*/  ULEA UR26, UR4, UR26, 0x18 ;  /* 0x0000001a041a7291 */ /* 0x008fe2000f8ec0ff */
[----:B------:R-:W-:Y:S01]  /*33c0*/  UMOV UR38, 0x0 ;  /* 0x0000000000267882 */ /* 0x000fe20000000000 */
[----:B------:R-:W-:-:S02]  /*33d0*/  UMOV UR39, 0x4400010 ;  /* 0x0440001000277882 */ /* 0x000fc40000000000 */
[----:B------:R-:W-:Y:S02]  /*33e0*/  UIADD3 UR4, UPT, UPT, UR26, 0x8800, URZ ;  /* 0x000088001a047890 */ /* 0x000fe4000fffe0ff */
[----:B------:R-:W-:Y:S02]  /*33f0*/  UIADD3 UR6, UPT, UPT, UR26, 0x10800, URZ ;  /* 0x000108001a067890 */ /* 0x000fe4000fffe0ff */
[----:B----4-:R-:W-:Y:S01]  /*3400*/  UIADD3 UR5, UPT, UPT, UR5, 0x3f, URZ ;  /* 0x0000003f05057890 */ /* 0x010fe2000fffe0ff */
[----:B--2---:R-:W2:Y:S01]  /*3410*/  LDS R0, [UR26+0x140] ;  /* 0x0001401aff007984 */ /* 0x004ea20008000800 */
[----:B-1----:R-:W-:Y:S01]  /*3420*/  UMOV UR36, 0x0 ;  /* 0x0000000000247882 */ /* 0x002fe20000000000 */
[----:B------:R-:W-:Y:S01]  /*3430*/  UMOV UR37, 0x4400010 ;  /* 0x0440001000257882 */ /* 0x000fe20000000000 */
[----:B------:R-:W-:Y:S02]  /*3440*/  USHF.R.S32.HI UR40, URZ, 0x1f, UR5 ;  /* 0x0000001fff287899 */ /* 0x000fe40008011405 */
[----:B------:R-:W-:-:S02]  /*3450*/  UISETP.GE.AND UP4, UPT, UR7, 0x1, UPT ;  /* 0x000000010700788c */ /* 0x000fc4000bf86270 */
[----:B------:R-:W-:Y:S02]  /*3460*/  ULEA.HI UR40, UR40, UR5, URZ, 0x6 ;  /* 0x0000000528287291 */ /* 0x000fe4000f8f30ff */
[----:B------:R-:W-:Y:S02]  /*3470*/  USHF.R.U32.HI UR5, URZ, 0x4, UR4 ;  /* 0x00000004ff057899 */ /* 0x000fe40008011604 */
[----:B------:R-:W-:Y:S02]  /*3480*/  USHF.R.S32.HI UR40, URZ, 0x6, UR40 ;  /* 0x00000006ff287899 */ /* 0x000fe40008011428 */
[----:B------:R-:W-:Y:S02]  /*3490*/  USHF.R.U32.HI UR4, URZ, 0x4, UR6 ;  /* 0x00000004ff047899 */ /* 0x000fe40008011606 */
[----:B------:R-:W-:Y:S02]  /*34a0*/  UISETP.LT.AND UP0, UPT, UR40, 0x1, UPT ;  /* 0x000000012800788c */ /* 0x000fe4000bf01270 */
[----:B------:R-:W-:-:S02]  /*34b0*/  ULOP3.LUT UR5, UR5, 0x3fff, URZ, 0xc0, !UPT ;  /* 0x00003fff05057892 */ /* 0x000fc4000f8ec0ff */
[----:B------:R-:W-:Y:S02]  /*34c0*/  ULOP3.LUT UR4, UR4, 0x3fff, URZ, 0xc0, !UPT ;  /* 0x00003fff04047892 */ /* 0x000fe4000f8ec0ff */
[----:B------:R-:W-:Y:S02]  /*34d0*/  USEL UR41, UR40, 0x1, !UP0 ;  /* 0x0000000128297887 */ /* 0x000fe4000c000000 */
[----:B------:R-:W-:Y:S02]  /*34e0*/  ULOP3.LUT UR28, UR5, 0x10000, URZ, 0xfc, !UPT ;  /* 0x00010000051c7892 */ /* 0x000fe4000f8efcff */
[----:B------:R-:W-:Y:S02]  /*34f0*/  ULOP3.LUT UR29, UR4, 0x10000, URZ, 0xfc, !UPT ;  /* 0x00010000041d7892 */ /* 0x000fe4000f8efcff */
[----:B------:R-:W-:Y:S01]  /*3500*/  UIADD3 UR41, UPT, UPT, -UR41, URZ, URZ ;  /* 0x000000ff29297290 */ /* 0x000fe2000fffe1ff */
[----:B------:R-:W-:Y:S01]  /*3510*/  UMOV UR34, 0x0 ;  /* 0x0000000000227882 */ /* 0x000fe20000000000 */
[----:B------:R-:W-:Y:S01]  /*3520*/  UMOV UR35, 0x4400010 ;  /* 0x0440001000237882 */ /* 0x000fe20000000000 */
[----:B------:R-:W-:Y:S01]  /*3530*/  UMOV UR32, 0x0 ;  /* 0x0000000000207882 */ /* 0x000fe20000000000 */
[----:B------:R-:W-:Y:S01]  /*3540*/  UMOV UR33, 0x4400010 ;  /* 0x0440001000217882 */ /* 0x000fe20000000000 */
[----:B--2---:R-:W-:-:S15]  /*3550*/  R2UR UR42, R0 ;  /* 0x00000000002a72ca */ /* 0x004fde00000e0000 */
.L_x_66:
[----:B------:R-:W-:Y:S02]  /*3560*/  LEA R0, R10, UR26, 0x3 ;  /* 0x0000001a0a007c11 */ /* 0x000fe4000f8e18ff */
[----:B------:R-:W-:Y:S02]  /*3570*/  SHF.L.U32 R5, R9, 0x1f, RZ ;  /* 0x0000001f09057819 */ /* 0x000fe400000006ff */
[----:B------:R-:W-:Y:S01]  /*3580*/  PLOP3.LUT P0, PT, PT, PT, UP4, 0x80, 0x8 ;  /* 0x000000000008781c */ /* 0x000fe20003f0f048 */
[----:B------:R-:W-:Y:S01]  /*3590*/  VIADD R3, R0, 0xa0 ;  /* 0x000000a000037836 */ /* 0x000fe20000000000 */
[----:B-1----:R-:W1:Y:S02]  /*35a0*/  SYNCS.PHASECHK.TRANS64.TRYWAIT P1, [R0+URZ+0x90], R5 ;  /* 0x00009005000075a7 */ /* 0x002e6400080211ff */
[----:B-1-3--:R-:W-:Y:S09]  /*35b0*/  @!P1 BRA `(.L_x_60) ;  /* 0x0000006400709947 */ /* 0x00aff20003800000 */
.L_x_153:
[----:B------:R-:W-:Y:S01]  /*35c0*/  LEA R4, R10, UR26, 0x4 ;  /* 0x0000001a0a047c11 */ /* 0x000fe2000f8e20ff */
[----:B------:R-:W-:Y:S01]  /*35d0*/  @UP4 ULEA UR4, UR24, UR26, 0x3 ;  /* 0x0000001a18044291 */ /* 0x000fe2000f8e18ff */
[----:B------:R-:W-:Y:S01]  /*35e0*/  PLOP3.LUT P2, PT, PT, PT, PT, 0x80, 0x8 ;  /* 0x000000000008781c */ /* 0x000fe20003f4f070 */
[----:B------:R-:W-:Y:S01]  /*35f0*/  ULEA UR31, UR30, UR26, 0x3 ;  /* 0x0000001a1e1f7291 */ /* 0x000fe2000f8e18ff */
[----:B------:R-:W-:Y:S02]  /*3600*/  PRMT R3, RZ, 0x654, R3 ;  /* 0x00000654ff037816 */ /* 0x000fe40000000003 */
[----:B-1----:R-:W1:Y:S01]  /*3610*/  LDS.128 R4, [R4+0x120] ;  /* 0x0001200004047984 */ /* 0x002e620000000c00 */
[----:B------:R-:W-:Y:S02]  /*3620*/  @P0 SHF.L.U32 R2, R8, 0x1f, RZ ;  /* 0x0000001f08020819 */ /* 0x000fe400000006ff */
[----:B------:R-:W-:Y:S01]  /*3630*/  SHF.L.U32 R0, R11, 0x1f, RZ ;  /* 0x0000001f0b007819 */ /* 0x000fe200000006ff */
[----:B------:R-:W-:Y:S01]  /*3640*/  @!PT LDS RZ, [RZ] ;  /* 0x00000000fffff984 */ /* 0x000fe20000000800 */
[----:B------:R-:W-:Y:S01]  /*3650*/  @!PT LDS RZ, [RZ] ;  /* 0x00000000fffff984 */ /* 0x000fe20000000800 */
[----:B------:R-:W-:Y:S01]  /*3660*/  @!PT LDS RZ, [RZ] ;  /* 0x00000000fffff984 */ /* 0x000fe20000000800 */
[----:B------:R-:W-:Y:S01]  /*3670*/  @!PT LDS RZ, [RZ] ;  /* 0x00000000fffff984 */ /* 0x000fe20000000800 */
[----:B------:R2:W-:Y:S06]  /*3680*/  MEMBAR.ALL.CTA ;  /* 0x0000000000007992 */ /* 0x0005ec0000008000 */
[----:B--2---:R-:W2:Y:S02]  /*3690*/  FENCE.VIEW.ASYNC.S ;  /* 0x00000000000073c6 */ /* 0x004ea40000000000 */
[----:B--2---:R2:W-:Y:S01]  /*36a0*/  SYNCS.ARRIVE.TRANS64.RED.A1T0 RZ, [R3+URZ], RZ ;  /* 0x000000ff03ff79a7 */ /* 0x0045e200081004ff */
[----:B------:R2:W3:Y:S01]  /*36b0*/  @P0 SYNCS.PHASECHK.TRANS64.TRYWAIT P2, [UR4], R2 ;  /* 0x00000002ff0005a7 */ /* 0x0004e20008041104 */
[----:B------:R-:W-:Y:S01]  /*36c0*/  ULEA.HI UR4, UR30, UR30, URZ, 0x1 ;  /* 0x0000001e1e047291 */ /* 0x000fe2000f8f08ff */
[----:B-1----:R-:W-:-:S03]  /*36d0*/  LOP3.LUT P1, RZ, R6, 0x1, RZ, 0xc0, !PT ;  /* 0x0000000106ff7812 */ /* 0x002fc6000782c0ff */
[----:B------:R-:W-:Y:S02]  /*36e0*/  USHF.L.U32 UR11, UR4, 0x7, URZ ;  /* 0x00000007040b7899 */ /* 0x000fe400080006ff */
[----:B------:R-:W-:Y:S02]  /*36f0*/  ULOP3.LUT UR4, UR4, 0xffe, URZ, 0xc0, !UPT ;  /* 0x00000ffe04047892 */ /* 0x000fe4000f8ec0ff */
[----:B------:R-:W-:Y:S02]  /*3700*/  ULOP3.LUT UR11, UR11, 0xffffff00, URZ, 0xc0, !UPT ;  /* 0xffffff000b0b7892 */ /* 0x000fe4000f8ec0ff */
[----:B------:R-:W-:Y:S02]  /*3710*/  UIADD3 UR4, UPT, UPT, -UR4, UR30, URZ ;  /* 0x0000001e04047290 */ /* 0x000fe4000fffe1ff */
[----:B------:R-:W-:Y:S01]  /*3720*/  UIADD3 UR11, UPT, UPT, UR42, UR11, URZ ;  /* 0x0000000b2a0b7290 */ /* 0x000fe2000fffe0ff */
[----:B------:R-:W1:Y:S03]  /*3730*/  SYNCS.PHASECHK.TRANS64.TRYWAIT P0, [UR31+0xd0], R0 ;  /* 0x0000d000ff0075a7 */ /* 0x000e66000800111f */
[----:B------:R-:W-:Y:S01]  /*3740*/  ULEA UR11, UR4, UR11, 0x14 ;  /* 0x0000000b040b7291 */ /* 0x000fe2000f8ea0ff */
[----:B-123--:R-:W-:Y:S11]  /*3750*/  @!P0 BRA `(.L_x_61) ;  /* 0x00000064001c8947 */ /* 0x00eff60003800000 */
.L_x_155:
[----:B------:R-:W-:Y:S01]  /*3760*/  IADD3 R10, PT, PT, R10, 0x1, RZ ;  /* 0x000000010a0a7810 */ /* 0x000fe20007ffe0ff */
[----:B------:R-:W-:Y:S06]  /*3770*/  BRA.U !UP4, `(.L_x_62) ;  /* 0x000000010cc07547 */ /* 0x000fec000b800000 */
[----:B------:R-:W-:Y:S01]  /*3780*/  UPLOP3.LUT UP2, UPT, UPT, UPT, UPT, 0x40, 0x4 ;  /* 0x000000000004789c */ /* 0x000fe20003f4e870 */
[----:B------:R-:W-:Y:S01]  /*3790*/  UMOV UR23, UR41 ;  /* 0x0000002900177c82 */ /* 0x000fe20008000000 */
[----:B------:R-:W-:Y:S01]  /*37a0*/  UMOV UR22, UR40 ;  /* 0x0000002800167c82 */ /* 0x000fe20008000000 */
[----:B------:R-:W-:-:S08]  /*37b0*/  UMOV UR10, UR24 ;  /* 0x00000018000a7c82 */ /* 0x000fd00008000000 */
.L_x_65:
[----:B------:R-:W-:Y:S02]  /*37c0*/  UIADD3 UR23, UPT, UPT, UR23, 0x1, URZ ;  /* 0x0000000117177890 */ /* 0x000fe4000fffe0ff */
[----:B--2---:R-:W-:Y:S02]  /*37d0*/  ULEA UR5, UR10, UR26, 0x3 ;  /* 0x0000001a0a057291 */ /* 0x004fe4000f8e18ff */
[----:B------:R-:W-:Y:S01]  /*37e0*/  UISETP.NE.AND UP3, UPT, UR23, URZ, UPT ;  /* 0x000000ff1700728c */ /* 0x000fe2000bf65270 */
[----:B---3--:R-:W-:Y:S10]  /*37f0*/  @P2 BRA `(.L_x_63) ;  /* 0x00000000000c2947 */ /* 0x008ff40003800000 */
[----:B-1----:R-:W-:Y:S04]  /*3800*/  SHF.L.U32 R3, R8, 0x1f, RZ ;  /* 0x0000001f08037819 */ /* 0x002fe800000006ff */
[----:B------:R-:W1:Y:S02]  /*3810*/  SYNCS.PHASECHK.TRANS64.TRYWAIT P0, [UR5], R3 ;  /* 0x00000003ff0075a7 */ /* 0x000e640008001105 */
[----:B-1----:R-:W-:Y:S05]  /*3820*/  @!P0 BRA `(.L_x_64) ;  /* 0x0000006400008947 */ /* 0x002fea0003800000 */
.L_x_63:
[----:B------:R-:W-:Y:S01]  /*3830*/  UISETP.NE.AND UP0, UPT, UR22, 0x1, UPT ;  /* 0x000000011600788c */ /* 0x000fe2000bf05270 */
[----:B------:R-:W-:Y:S01]  /*3840*/  PLOP3.LUT P2, PT, PT, PT, PT, 0x80, 0x8 ;  /* 0x000000000008781c */ /* 0x000fe20003f4f070 */
[----:B------:R-:W-:Y:S02]  /*3850*/  UIADD3 UR4, UPT, UPT, UR10, 0x1, URZ ;  /* 0x000000010a047890 */ /* 0x000fe4000fffe0ff */
[----:B------:R-:W-:Y:S02]  /*3860*/  UIADD3 UR25, UPT, UPT, UR5, 0x20, URZ ;  /* 0x0000002005197890 */ /* 0x000fe4000fffe0ff */
[----:B------:R-:W-:Y:S01]  /*3870*/  UISETP.NE.AND UP1, UPT, UR4, 0x4, UPT ;  /* 0x000000040400788c */ /* 0x000fe2000bf25270 */
[----:B------:R-:W-:Y:S01]  /*3880*/  PLOP3.LUT P0, PT, PT, PT, UP0, 0x80, 0x8 ;  /* 0x000000000008781c */ /* 0x000fe20003f0f008 */
[----:B------:R-:W-:Y:S02]  /*3890*/  UIADD3 UR22, UPT, UPT, UR22, -0x1, URZ ;  /* 0xffffffff16167890 */ /* 0x000fe4000fffe0ff */
[----:B------:R-:W-:Y:S02]  /*38a0*/  USEL UR6, URZ, 0x1, UP1 ;  /* 0x00000001ff067887 */ /* 0x000fe40008800000 */
[----:B------:R-:W-:Y:S01]  /*38b0*/  USEL UR24, UR4, URZ, UP1 ;  /* 0x000000ff04187287 */ /* 0x000fe20008800000 */
[----:B------:R-:W-:Y:S01]  /*38c0*/  UMOV UR7, 0x40004040 ;  /* 0x4000404000077882 */ /* 0x000fe20000000000 */
[----:B------:R-:W-:Y:S02]  /*38d0*/  UMOV UR5, 0x40004040 ;  /* 0x4000404000057882 */ /* 0x000fe40000000000 */
[----:B------:R-:W-:Y:S01]  /*38e0*/  @UP0 ULEA UR4, UR24, UR26, 0x3 ;  /* 0x0000001a18040291 */ /* 0x000fe2000f8e18ff */
[----:B------:R-:W-:Y:S01]  /*38f0*/  LOP3.LUT R8, R8, UR6, RZ, 0x3c, !PT ;  /* 0x0000000608087c12 */ /* 0x000fe2000f8e3cff */
[----:B------:R-:W-:Y:S01]  /*3900*/  ULEA UR6, UR10, UR29, 0xb ;  /* 0x0000001d0a067291 */ /* 0x000fe2000f8e58ff */
[----:B------:R-:W-:Y:S02]  /*3910*/  UMOV UR21, 0x40004040 ;  /* 0x4000404000157882 */ /* 0x000fe40000000000 */
[----:B-1----:R-:W-:Y:S01]  /*3920*/  @P0 SHF.L.U32 R0, R8, 0x1f, RZ ;  /* 0x0000001f08000819 */ /* 0x002fe200000006ff */
[----:B------:R-:W-:Y:S02]  /*3930*/  UIADD3 UR20, UPT, UPT, UR6, 0x2, URZ ;  /* 0x0000000206147890 */ /* 0x000fe4000fffe0ff */
[----:B------:R-:W-:Y:S01]  /*3940*/  UIADD3 UR16, UPT, UPT, UR6, 0x4, URZ ;  /* 0x0000000406107890 */ /* 0x000fe2000fffe0ff */
[----:B------:R2:W3:Y:S01]  /*3950*/  @P0 SYNCS.PHASECHK.TRANS64.TRYWAIT P2, [UR4], R0 ;  /* 0x00000000ff0005a7 */ /* 0x0004e20008041104 */
[----:B------:R-:W-:Y:S02]  /*3960*/  ULEA UR4, UR10, UR28, 0x9 ;  /* 0x0000001c0a047291 */ /* 0x000fe4000f8e48ff */
[----:B------:R-:W-:Y:S02]  /*3970*/  UIADD3 UR12, UPT, UPT, UR6, 0x6, URZ ;  /* 0x00000006060c7890 */ /* 0x000fe4000fffe0ff */
[----:B------:R-:W-:Y:S02]  /*3980*/  UIADD3 UR18, UPT, UPT, UR4, 0x2, URZ ;  /* 0x0000000204127890 */ /* 0x000fe4000fffe0ff */
[----:B------:R-:W-:Y:S02]  /*3990*/  UIADD3 UR14, UPT, UPT, UR4, 0x4, URZ ;  /* 0x00000004040e7890 */ /* 0x000fe4000fffe0ff */
[----:B------:R-:W-:Y:S01]  /*39a0*/  UIADD3 UR8, UPT, UPT, UR4, 0x6, URZ ;  /* 0x0000000604087890 */ /* 0x000fe2000fffe0ff */
[----:B------:R2:W-:Y:S01]  /*39b0*/  UTCHMMA gdesc[UR4], gdesc[UR6], tmem[UR11], tmem[UR38], idesc[UR39], UP2 ;  /* 0x00ff2606040075ea */ /* 0x0005e2000900000b */
[----:B------:R-:W-:Y:S01]  /*39c0*/  UPLOP3.LUT UP2, UPT, UPT, UPT, UPT, 0x80, 0x8 ;  /* 0x000000000008789c */ /* 0x000fe20003f4f070 */
[----:B------:R-:W-:Y:S01]  /*39d0*/  UMOV UR19, 0x40004040 ;  /* 0x4000404000137882 */ /* 0x000fe20000000000 */
[----:B------:R-:W-:Y:S01]  /*39e0*/  UMOV UR17, 0x40004040 ;  /* 0x4000404000117882 */ /* 0x000fe20000000000 */
[----:B------:R2:W-:Y:S01]  /*39f0*/  UTCHMMA gdesc[UR18], gdesc[UR20], tmem[UR11], tmem[UR36], idesc[UR37], UPT ;  /* 0x00ff2414120075ea */ /* 0x0005e2000b80000b */
[----:B------:R-:W-:Y:S01]  /*3a00*/  UMOV UR15, 0x40004040 ;  /* 0x40004040000f7882 */ /* 0x000fe20000000000 */
[----:B------:R-:W-:Y:S01]  /*3a10*/  UMOV UR13, 0x40004040 ;  /* 0x40004040000d7882 */ /* 0x000fe20000000000 */
[----:B------:R-:W-:Y:S01]  /*3a20*/  UMOV UR9, 0x40004040 ;  /* 0x4000404000097882 */ /* 0x000fe20000000000 */
[----:B------:R2:W-:Y:S01]  /*3a30*/  UTCHMMA gdesc[UR14], gdesc[UR16], tmem[UR11], tmem[UR34], idesc[UR35], UPT ;  /* 0x00ff22100e0075ea */ /* 0x0005e2000b80000b */
[----:B------:R2:W-:Y:S01]  /*3a40*/  UTCHMMA gdesc[UR8], gdesc[UR12], tmem[UR11], tmem[UR32], idesc[UR33], UPT ;  /* 0x00ff200c080075ea */ /* 0x0005e2000b80000b */
[----:B------:R2:W-:Y:S01]  /*3a50*/  UTCBAR.MULTICAST [UR25], URZ, UR27 ;  /* 0x000000ff190073e9 */ /* 0x0005e2000800081b */
[----:B------:R-:W-:Y:S01]  /*3a60*/  UMOV UR10, UR24 ;  /* 0x00000018000a7c82 */ /* 0x000fe20008000000 */
[----:B------:R-:W-:Y:S05]  /*3a70*/  BRA.U UP3, `(.L_x_65) ;  /* 0xfffffffd03507547 */ /* 0x000fea000b83ffff */
.L_x_62:
[----:B--2---:R-:W-:Y:S01]  /*3a80*/  UIADD3 UR4, UPT, UPT, UR30, 0x1, URZ ;  /* 0x000000011e047890 */ /* 0x004fe2000fffe0ff */
[C---:B------:R-:W-:Y:S01]  /*3a90*/  ISETP.NE.AND P0, PT, R10.reuse, 0x2, PT ;  /* 0x000000020a00780c */ /* 0x040fe20003f05270 */
[----:B------:R-:W-:Y:S02]  /*3aa0*/  UIADD3 UR5, UPT, UPT, UR31, 0xb0, URZ ;  /* 0x000000b01f057890 */ /* 0x000fe4000fffe0ff */
[----:B------:R-:W-:Y:S01]  /*3ab0*/  UISETP.NE.AND UP0, UPT, UR4, 0x4, UPT ;  /* 0x000000040400788c */ /* 0x000fe2000bf05270 */
[----:B-1----:R-:W-:Y:S02]  /*3ac0*/  SEL R0, RZ, 0x1, P0 ;  /* 0x00000001ff007807 */ /* 0x002fe40000000000 */
[----:B------:R-:W-:Y:S01]  /*3ad0*/  SEL R10, R10, RZ, P0 ;  /* 0x000000ff0a0a7207 */ /* 0x000fe20000000000 */
[----:B------:R-:W-:Y:S01]  /*3ae0*/  USEL UR6, URZ, 0x1, UP0 ;  /* 0x00000001ff067887 */ /* 0x000fe20008000000 */
[----:B------:R-:W-:Y:S01]  /*3af0*/  LOP3.LUT R9, R9, R0, RZ, 0x3c, !PT ;  /* 0x0000000009097212 */ /* 0x000fe200078e3cff */
[----:B------:R-:W-:Y:S01]  /*3b00*/  USEL UR30, UR4, URZ, UP0 ;  /* 0x000000ff041e7287 */ /* 0x000fe20008000000 */
[----:B------:R1:W-:Y:S03]  /*3b10*/  UTCBAR [UR5], URZ ;  /* 0x000000ff050073e9 */ /* 0x0003e600080000ff */
[----:B------:R-:W-:Y:S01]  /*3b20*/  LOP3.LUT R11, R11, UR6, RZ, 0x3c, !PT ;  /* 0x000000060b0b7c12 */ /* 0x000fe2000f8e3cff */
[----:B------:R-:W-:Y:S07]  /*3b30*/  @P1 BRA `(.L_x_66) ;  /* 0xfffffff800881947 */ /* 0x000fee000383ffff */
[----:B------:R-:W2:Y:S01]  /*3b40*/  S2UR UR8, SR_CgaCtaId ;  /* 0x00000000000879c3 */ /* 0x000ea20000008800 */
[----:B------:R-:W-:Y:S01]  /*3b50*/  ELECT P0, URZ, PT ;  /* 0x0000000000ff782f */ /* 0x000fe20003800000 */
[----:B------:R-:W-:Y:S01]  /*3b60*/  IMAD.MOV.U32 R0, RZ, RZ, 0x1 ;  /* 0x00000001ff007424 */ /* 0x000fe200078e00ff */
[----:B------:R-:W-:Y:S01]  /*3b70*/  UIADD3 UR26, UPT, UPT, UR26, 0xd0, URZ ;  /* 0x000000d01a1a7890 */ /* 0x000fe2000fffe0ff */
[----:B------:R-:W-:Y:S01]  /*3b80*/  SHF.L.U32 R3, R11, 0x1f, RZ ;  /* 0x0000001f0b037819 */ /* 0x000fe200000006ff */
[----:B------:R-:W-:-:S03]  /*3b90*/  UMOV UR4, 0x40 ;  /* 0x0000004000047882 */ /* 0x000fc60000000000 */
[----:B------:R-:W-:Y:S01]  /*3ba0*/  UVIRTCOUNT.DEALLOC.SMPOOL 0x80 ;  /* 0x000000800000784c */ /* 0x000fe20000000000 */
[----:B--2---:R-:W-:Y:S02]  /*3bb0*/  ULEA UR8, UR8, UR4, 0x18 ;  /* 0x0000000408087291 */ /* 0x004fe4000f8ec0ff */
[----:B------:R-:W-:-:S07]  /*3bc0*/  ULEA UR4, UR30, UR26, 0x3 ;  /* 0x0000001a1e047291 */ /* 0x000fce000f8e18ff */
[----:B------:R2:W-:Y:S02]  /*3bd0*/  @P0 STS.U8 [UR8+0x1c], R0 ;  /* 0x00001c00ff000988 */ /* 0x0005e40008000008 */
[----:B------:R-:W4:Y:S02]  /*3be0*/  SYNCS.PHASECHK.TRANS64.TRYWAIT P0, [UR4], R3 ;  /* 0x00000003ff0075a7 */ /* 0x000f240008001104 */
[----:B--2-4-:R-:W-:Y:S05]  /*3bf0*/  @!P0 BRA `(.L_x_67) ;  /* 0x0000006000248947 */ /* 0x014fea0003800000 */
.L_x_158:
[----:B------:R-:W-:-:S04]  /*3c00*/  UIADD3 UR4, UPT, UPT, UR30, 0x1, URZ ;  /* 0x000000011e047890 */ /* 0x000fc8000fffe0ff */
[----:B------:R-:W-:-:S04]  /*3c10*/  UISETP.NE.AND UP0, UPT, UR4, 0x4, UPT ;  /* 0x000000040400788c */ /* 0x000fc8000bf05270 */
[----:B------:R-:W-:Y:S02]  /*3c20*/  USEL UR6, URZ, 0x1, UP0 ;  /* 0x00000001ff067887 */ /* 0x000fe40008000000 */
[----:B------:R-:W-:-:S04]  /*3c30*/  USEL UR4, UR4, URZ, UP0 ;  /* 0x000000ff04047287 */ /* 0x000fc80008000000 */
[----:B-1----:R-:W-:Y:S01]  /*3c40*/  ULEA UR5, UR4, UR26, 0x3 ;  /* 0x0000001a04057291 */ /* 0x002fe2000f8e18ff */
[----:B------:R-:W-:-:S04]  /*3c50*/  LOP3.LUT R2, R11, UR6, RZ, 0x3c, !PT ;  /* 0x000000060b027c12 */ /* 0x000fc8000f8e3cff */
[----:B--2---:R-:W-:-:S04]  /*3c60*/  SHF.L.U32 R3, R2, 0x1f, RZ ;  /* 0x0000001f02037819 */ /* 0x004fc800000006ff */
[----:B------:R-:W1:Y:S02]  /*3c70*/  SYNCS.PHASECHK.TRANS64.TRYWAIT P0, [UR5], R3 ;  /* 0x00000003ff0075a7 */ /* 0x000e640008001105 */
[----:B-1----:R-:W-:Y:S05]  /*3c80*/  @!P0 BRA `(.L_x_68) ;  /* 0x0000006000188947 */ /* 0x002fea0003800000 */
.L_x_160:
        /* <DEDUP_REMOVED lines=9> */
.L_x_162:
[----:B------:R-:W-:-:S04]  /*3d20*/  UIADD3 UR4, UPT, UPT, UR4, 0x1, URZ ;  /* 0x0000000104047890 */ /* 0x000fc8000fffe0ff */
[----:B------:R-:W-:-:S04]  /*3d30*/  UISETP.NE.AND UP0, UPT, UR4, 0x4, UPT ;  /* 0x000000040400788c */ /* 0x000fc8000bf05270 */
[----:B------:R-:W-:Y:S02]  /*3d40*/  USEL UR5, URZ, 0x1, UP0 ;  /* 0x00000001ff057887 */ /* 0x000fe40008000000 */
[----:B------:R-:W-:-:S04]  /*3d50*/  USEL UR4, UR4, URZ, UP0 ;  /* 0x000000ff04047287 */ /* 0x000fc80008000000 */
[----:B------:R-:W-:Y:S01]  /*3d60*/  ULEA UR4, UR4, UR26, 0x3 ;  /* 0x0000001a04047291 */ /* 0x000fe2000f8e18ff */
[----:B-1----:R-:W-:-:S04]  /*3d70*/  LOP3.LUT R3, R2, UR5, RZ, 0x3c, !PT ;  /* 0x0000000502037c12 */ /* 0x002fc8000f8e3cff */
[----:B------:R-:W-:-:S04]  /*3d80*/  SHF.L.U32 R3, R3, 0x1f, RZ ;  /* 0x0000001f03037819 */ /* 0x000fc800000006ff */
[----:B------:R-:W1:Y:S02]  /*3d90*/  SYNCS.PHASECHK.TRANS64.TRYWAIT P0, [UR4], R3 ;  /* 0x00000003ff0075a7 */ /* 0x000e640008001104 */
[----:B-1----:R-:W-:Y:S05]  /*3da0*/  @!P0 BRA `(.L_x_70) ;  /* 0x0000006000008947 */ /* 0x002fea0003800000 */
.L_x_164:
[----:B------:R-:W-:Y:S01]  /*3db0*/  NOP ;  /* 0x0000000000007918 */ /* 0x000fe20000000000 */
[----:B-1----:R-:W1:Y:S01]  /*3dc0*/  LDS R0, [UR8+0x14] ;  /* 0x00001408ff007984 */ /* 0x002e620008000800 */
[----:B------:R-:W-:Y:S01]  /*3dd0*/  ULOP3.LUT UR4, UR42, 0xffff, URZ, 0xc0, !UPT ;  /* 0x0000ffff2a047892 */ /* 0x000fe2000f8ec0ff */
[----:B------:R-:W-:Y:S01]  /*3de0*/  UMOV UR5, 0xffff ;  /* 0x0000ffff00057882 */ /* 0x000fe20000000000 */
[----:B------:R-:W-:Y:S02]  /*3df0*/  UMOV UR6, 0x1 ;  /* 0x0000000100067882 */ /* 0x000fe40000000000 */
[----:B------:R-:W-:-:S04]  /*3e00*/  USHF.R.U32.HI UR4, URZ, 0x5, UR4 ;  /* 0x00000005ff047899 */ /* 0x000fc80008011604 */
[----:B------:R-:W-:Y:S02]  /*3e10*/  USHF.L.U32 UR5, UR5, UR4, URZ ;  /* 0x0000000405057299 */ /* 0x000fe400080006ff */
[----:B------:R-:W-:-:S04]  /*3e20*/  USHF.L.U32 UR4, UR6, UR4, URZ ;  /* 0x0000000406047299 */ /* 0x000fc800080006ff */
[----:B-1----:R-:W-:-:S04]  /*3e30*/  LOP3.LUT R0, R0, UR5, RZ, 0xc0, !PT ;  /* 0x0000000500007c12 */ /* 0x002fc8000f8ec0ff */
[----:B------:R-:W-:-:S13]  /*3e40*/  ISETP.NE.AND P0, PT, R0, UR5, PT ;  /* 0x0000000500007c0c */ /* 0x000fda000bf05270 */
[----:B------:R-:W-:Y:S05]  /*3e50*/  @P0 BRA `(.L_x_71) ;  /* 0x0000000000580947 */ /* 0x000fea0003800000 */
[----:B------:R-:W1:Y:S02]  /*3e60*/  LDS R0, [UR8+0x18] ;  /* 0x00001808ff007984 */ /* 0x000e640008000800 */
[----:B-1----:R-:W-:-:S04]  /*3e70*/  LOP3.LUT R0, R0, UR4, RZ, 0xc0, !PT ;  /* 0x0000000400007c12 */ /* 0x002fc8000f8ec0ff */
[----:B------:R-:W-:-:S13]  /*3e80*/  ISETP.NE.AND P0, PT, R0, UR4, PT ;  /* 0x0000000400007c0c */ /* 0x000fda000bf05270 */
[----:B------:R-:W-:Y:S05]  /*3e90*/  @P0 BRA `(.L_x_72) ;  /* 0x00000000003c0947 */ /* 0x000fea0003800000 */
[----:B------:R-:W1:Y:S01]  /*3ea0*/  S2R R2, SR_LANEID ;  /* 0x0000000000027919 */ /* 0x000e620000000000 */
[----:B------:R-:W-:Y:S01]  /*3eb0*/  ULOP3.LUT UR5, URZ, UR5, URZ, 0x33, !UPT ;  /* 0x00000005ff057292 */ /* 0x000fe2000f8e33ff */
[----:B------:R-:W-:Y:S01]  /*3ec0*/  LOP3.LUT R4, RZ, UR4, RZ, 0x33, !PT ;  /* 0x00000004ff047c12 */ /* 0x000fe2000f8e33ff */
[----:B------:R-:W-:Y:S02]  /*3ed0*/  VOTEU.ANY UR4, UPT, PT ;  /* 0x0000000000047886 */ /* 0x000fe400038e0100 */
[----:B------:R-:W-:Y:S01]  /*3ee0*/  UFLO.U32 UR4, UR4 ;  /* 0x00000004000472bd */ /* 0x000fe200080e0000 */
[----:B------:R-:W2:Y:S01]  /*3ef0*/  REDUX UR6, R4 ;  /* 0x00000000040673c4 */ /* 0x000ea20000000000 */
[----:B------:R-:W-:-:S06]  /*3f00*/  IMAD.U32 R0, RZ, RZ, UR5 ;  /* 0x00000005ff007e24 */ /* 0x000fcc000f8e00ff */
[----:B------:R4:W-:Y:S01]  /*3f10*/  UTCATOMSWS.AND URZ, UR5 ;  /* 0x0000000500ff79e3 */ /* 0x0009e20008000000 */
[----:B------:R-:W3:Y:S01]  /*3f20*/  REDUX UR7, R0 ;  /* 0x00000000000773c4 */ /* 0x000ee20000000000 */
[----:B-1----:R-:W-:Y:S01]  /*3f30*/  ISETP.EQ.U32.AND P0, PT, R2, UR4, PT ;  /* 0x0000000402007c0c */ /* 0x002fe2000bf02070 */
[----:B--2---:R-:W-:Y:S01]  /*3f40*/  IMAD.U32 R2, RZ, RZ, UR6 ;  /* 0x00000006ff027e24 */ /* 0x004fe2000f8e00ff */
[----:B---3--:R-:W-:-:S11]  /*3f50*/  MOV R3, UR7 ;  /* 0x0000000700037c02 */ /* 0x008fd60008000f00 */
[----:B------:R4:W-:Y:S04]  /*3f60*/  @P0 ATOMS.AND RZ, [UR8+0x14], R3 ;  /* 0x00001403ffff098c */ /* 0x0009e8000a800008 */
[----:B------:R4:W-:Y:S01]  /*3f70*/  @P0 ATOMS.AND RZ, [UR8+0x18], R2 ;  /* 0x00001802ffff098c */ /* 0x0009e2000a800008 */
[----:B------:R-:W-:Y:S05]  /*3f80*/  BRA `(.L_x_73) ;  /* 0x0000000000147947 */ /* 0x000fea0003800000 */
.L_x_72:
[----:B------:R-:W-:Y:S02]  /*3f90*/  MOV R2, 0x3fb0 ;  /* 0x00003fb000027802 */ /* 0x000fe40000000f00 */
[----:B---3-5:R-:W-:Y:S05]  /*3fa0*/  CALL.REL.NOINC `($__internal_0_$__cuda_sm10x_tcgen05_guardrail_trap_col_being_dealloced_not_returned_by_alloc) ;  /* 0x0000006000e87944 */ /* 0x028fea0003c00000 */
[----:B------:R-:W-:Y:S05]  /*3fb0*/  BRA `(.L_x_73) ;  /* 0x0000000000087947 */ /* 0x000fea0003800000 */
.L_x_71:
[----:B------:R-:W-:Y:S02]  /*3fc0*/  MOV R2, 0x3fe0 ;  /* 0x00003fe000027802 */ /* 0x000fe40000000f00 */
[----:B---3-5:R-:W-:Y:S05]  /*3fd0*/  CALL.REL.NOINC `($__internal_2_$__cuda_sm10x_tcgen05_guardrail_trap_unallocated_columns_being_dealloced) ;  /* 0x0000006000f47944 */ /* 0x028fea0003c00000 */
.L_x_73:
[----:B------:R-:W-:Y:S01]  /*3fe0*/  NOP ;  /* 0x0000000000007918 */ /* 0x000fe20000000000 */
[----:B----4-:R-:W-:Y:S05]  /*3ff0*/  EXIT ;  /* 0x000000000000794d */ /* 0x010fea0003800000 */
.L_x_55:
[----:B------:R-:W-:-:S09]  /*4000*/  UISETP.NE.OR UP0, UPT, UR17, 0x3, !UP3 ;  /* 0x000000031100788c */ /* 0x000fd2000df05670 */
[----:B------:R-:W-:Y:S05]  /*4010*/  BRA.U UP0, `(.L_x_74) ;  /* 0x00000011005c7547 */ /* 0x000fea000b800000 */
[----:B------:R-:W2:Y:S01]  /*4020*/  S2UR UR10, SR_CgaCtaId ;  /* 0x00000000000a79c3 */ /* 0x000ea20000008800 */
[----:B------:R-:W3:Y:S01]  /*4030*/  LDCU UR31, c[0x0][0x370] ;  /* 0x00006e00ff1f77ac */ /* 0x000ee20008000800 */
[----:B------:R-:W-:Y:S02]  /*4040*/  HFMA2 R13, -RZ, RZ, 0, 0 ;  /* 0x00000000ff0d7431 */ /* 0x000fe400000001ff */
[----:B------:R-:W-:Y:S01]  /*4050*/  IMAD.MOV.U32 R15, RZ, RZ, 0x1 ;  /* 0x00000001ff0f7424 */ /* 0x000fe200078e00ff */
[----:B------:R-:W-:Y:S01]  /*4060*/  MOV R7, 0x2000 ;  /* 0x0000200000077802 */ /* 0x000fe20000000f00 */
[----:B------:R-:W3:Y:S01]  /*4070*/  LDCU.128 UR44, c[0x0][0xb10] ;  /* 0x00016200ff2c77ac */ /* 0x000ee20008000c00 */
[----:B------:R-:W-:Y:S01]  /*4080*/  IMAD.MOV.U32 R14, RZ, RZ, RZ ;  /* 0x000000ffff0e7224 */ /* 0x000fe200078e00ff */
[----:B------:R-:W4:Y:S01]  /*4090*/  LDC.64 R16, c[0x0][0x348] ;  /* 0x0000d200ff107b82 */ /* 0x000f220000000a00 */
[----:B------:R-:W1:Y:S01]  /*40a0*/  LDCU UR30, c[0x0][0x374] ;  /* 0x00006e80ff1e77ac */ /* 0x000e620008000800 */
[----:B------:R-:W2:Y:S06]  /*40b0*/  LDCU UR15, c[0x0][0xb0c] ;  /* 0x00016180ff0f77ac */ /* 0x000eac0008000800 */
[----:B------:R-:W4:Y:S01]  /*40c0*/  LDC.64 R2, c[0x0][0x888] ;  /* 0x00022200ff027b82 */ /* 0x000f220000000a00 */
[----:B------:R-:W4:Y:S01]  /*40d0*/  LDCU UR49, c[0x0][0xb20] ;  /* 0x00016400ff3177ac */ /* 0x000f220008000800 */
[----:B------:R-:W4:Y:S06]  /*40e0*/  LDCU UR4, c[0x0][0xb30] ;  /* 0x00016600ff0477ac */ /* 0x000f2c0008000800 */
[----:B------:R-:W4:Y:S01]  /*40f0*/  LDC.64 R4, c[0x0][0x890] ;  /* 0x00022400ff047b82 */ /* 0x000f220000000a00 */
[----:B------:R-:W-:Y:S01]  /*4100*/  UMOV UR21, 0x400 ;  /* 0x0000040000157882 */ /* 0x000fe20000000000 */
[----:B---3--:R-:W-:-:S02]  /*4110*/  UIMAD.WIDE.U32 UR6, UR31, UR44, URZ ;  /* 0x0000002c1f0672a5 */ /* 0x008fc4000f8e00ff */
[----:B-1----:R-:W-:Y:S02]  /*4120*/  UIMAD.WIDE.U32 UR8, UR30, UR47, URZ ;  /* 0x0000002f1e0872a5 */ /* 0x002fe4000f8e00ff */
[----:B--2---:R-:W-:Y:S02]  /*4130*/  ULEA UR21, UR10, UR21, 0x18 ;  /* 0x000000150a157291 */ /* 0x004fe4000f8ec0ff */
[----:B------:R-:W-:Y:S02]  /*4140*/  UPLOP3.LUT UP3, UPT, UPT, UPT, UPT, 0x40, 0x4 ;  /* 0x000000000004789c */ /* 0x000fe40003f6e870 */
[----:B------:R-:W-:Y:S02]  /*4150*/  UIADD3 UR37, UPT, UPT, UR21, 0x58, URZ ;  /* 0x0000005815257890 */ /* 0x000fe4000fffe0ff */
[----:B------:R-:W-:Y:S02]  /*4160*/  UIADD3 UR33, UPT, UPT, UR21, 0x40, URZ ;  /* 0x0000004015217890 */ /* 0x000fe4000fffe0ff */
[----:B------:R-:W-:-:S02]  /*4170*/  UIADD3 UR25, UPT, UPT, UR21, 0x48, URZ ;  /* 0x0000004815197890 */ /* 0x000fc4000fffe0ff */
[----:B------:R-:W-:Y:S01]  /*4180*/  UIADD3 UR17, UPT, UPT, UR21, 0x50, URZ ;  /* 0x0000005015117890 */ /* 0x000fe2000fffe0ff */
[----:B------:R-:W-:Y:S01]  /*4190*/  UMOV UR6, UR7 ;  /* 0x0000000700067c82 */ /* 0x000fe20008000000 */
[----:B------:R-:W-:Y:S01]  /*41a0*/  UMOV UR41, UR9 ;  /* 0x0000000900297c82 */ /* 0x000fe20008000000 */
[----:B------:R-:W-:Y:S02]  /*41b0*/  UISETP.GE.AND UP0, UPT, UR42, 0x1, UPT ;  /* 0x000000012a00788c */ /* 0x000fe4000bf06270 */
[----:B------:R-:W-:Y:S01]  /*41c0*/  UISETP.NE.AND UP4, UPT, UR42, 0x1, UPT ;  /* 0x000000012a00788c */ /* 0x000fe2000bf85270 */
[----:B------:R-:W1:Y:S01]  /*41d0*/  LDCU.64 UR22, c[0x0][0xb28] ;  /* 0x00016500ff1677ac */ /* 0x000e620008000a00 */
[----:B------:R-:W-:Y:S02]  /*41e0*/  UISETP.NE.AND UP6, UPT, UR15, 0x1, UPT ;  /* 0x000000010f00788c */ /* 0x000fe4000bfc5270 */
[----:B------:R-:W-:Y:S02]  /*41f0*/  UISETP.NE.AND UP5, UPT, UR46, 0x1, UPT ;  /* 0x000000012e00788c */ /* 0x000fe4000bfa5270 */
[----:B------:R-:W-:-:S02]  /*4200*/  UPRMT UR37, UR10, 0x654, UR37 ;  /* 0x000006540a257896 */ /* 0x000fc40008000025 */
[----:B------:R-:W-:Y:S02]  /*4210*/  USHF.R.U32.HI UR43, URZ, UR45, UR6 ;  /* 0x0000002dff2b7299 */ /* 0x000fe40008011606 */
[----:B------:R-:W-:Y:S02]  /*4220*/  UPRMT UR40, UR10, 0x654, UR33 ;  /* 0x000006540a287896 */ /* 0x000fe40008000021 */
[----:B------:R-:W-:Y:S02]  /*4230*/  UPRMT UR39, UR10, 0x654, UR25 ;  /* 0x000006540a277896 */ /* 0x000fe40008000019 */
[----:B------:R-:W-:Y:S02]  /*4240*/  UPRMT UR38, UR10, 0x654, UR17 ;  /* 0x000006540a267896 */ /* 0x000fe40008000011 */
[----:B----4-:R-:W-:Y:S02]  /*4250*/  USHF.R.U32.HI UR41, URZ, UR49, UR41 ;  /* 0x00000031ff297299 */ /* 0x010fe40008011629 */
[----:B------:R-:W-:-:S11]  /*4260*/  UISETP.NE.AND UP2, UPT, UR4, 0x1, UPT ;  /* 0x000000010400788c */ /* 0x000fd6000bf45270 */
.L_x_85:
[C---:B------:R-:W-:Y:S02]  /*4270*/  LEA R12, R14.reuse, UR21, 0x3 ;  /* 0x000000150e0c7c11 */ /* 0x040fe4000f8e18ff */
[----:B------:R-:W-:Y:S02]  /*4280*/  SHF.L.U32 R9, R13, 0x1f, RZ ;  /* 0x0000001f0d097819 */ /* 0x000fe400000006ff */
[----:B------:R-:W-:Y:S02]  /*4290*/  LEA R10, R14, UR21, 0x4 ;  /* 0x000000150e0a7c11 */ /* 0x000fe4000f8e20ff */
[----:B--2---:R-:W2:Y:S02]  /*42a0*/  SYNCS.PHASECHK.TRANS64.TRYWAIT P0, [R12+URZ+0x90], R9 ;  /* 0x000090090c0075a7 */ /* 0x004ea400080011ff */
[----:B--2---:R-:W-:Y:S05]  /*42b0*/  @!P0 BRA `(.L_x_75) ;  /* 0x0000005800d48947 */ /* 0x004fea0003800000 */
.L_x_165:
[----:B--2---:R-:W2:Y:S01]  /*42c0*/  LDS.128 R8, [R10+0x120] ;  /* 0x000120000a087984 */ /* 0x004ea20000000c00 */
[----:B------:R-:W-:Y:S01]  /*42d0*/  UISETP.GE.AND UP0, UPT, UR42, 0x1, UPT ;  /* 0x000000012a00788c */ /* 0x000fe2000bf06270 */
[----:B------:R-:W-:Y:S01]  /*42e0*/  @!PT LDS RZ, [RZ] ;  /* 0x00000000fffff984 */ /* 0x000fe20000000800 */
[----:B------:R-:W-:Y:S01]  /*42f0*/  @!PT LDS RZ, [RZ] ;  /* 0x00000000fffff984 */ /* 0x000fe20000000800 */
[----:B------:R-:W-:Y:S01]  /*4300*/  @!PT LDS RZ, [RZ] ;  /* 0x00000000fffff984 */ /* 0x000fe20000000800 */
[----:B------:R-:W-:Y:S01]  /*4310*/  @!PT LDS RZ, [RZ] ;  /* 0x00000000fffff984 */ /* 0x000fe20000000800 */
[----:B------:R3:W-:Y:S06]  /*4320*/  MEMBAR.ALL.CTA ;  /* 0x0000000000007992 */ /* 0x0007ec0000008000 */
[----:B---3--:R-:W3:Y:S01]  /*4330*/  FENCE.VIEW.ASYNC.S ;  /* 0x00000000000073c6 */ /* 0x008ee20000000000 */
[----:B--2---:R-:W-:Y:S11]  /*4340*/  LOP3.LUT P0, RZ, R10, 0x1, RZ, 0xc0, !PT ;  /* 0x000000010aff7812 */ /* 0x004ff6000780c0ff */
[----:B------:R-:W-:Y:S02]  /*4350*/  @!UPT UIADD3 URZ, UPT, UPT, URZ, URZ, URZ ;  /* 0x000000fffffff290 */ /* 0x000fe4000fffe0ff */
[----:B---3--:R-:W-:Y:S01]  /*4360*/  VOTEU.ANY UP1, P0 ;  /* 0x0000000000ff7886 */ /* 0x008fe20000020100 */
[----:B------:R-:W-:Y:S11]  /*4370*/  PLOP3.LUT P0, PT, PT, PT, UP1, 0x80, 0x8 ;  /* 0x000000000008781c */ /* 0x000ff60003f0f018 */
[----:B------:R-:W-:Y:S02]  /*4380*/  @!UPT UIADD3 URZ, UPT, UPT, URZ, URZ, URZ ;  /* 0x000000fffffff290 */ /* 0x000fe4000fffe0ff */
[----:B------:R-:W-:Y:S02]  /*4390*/  @P0 SHF.R.U32.HI R0, RZ, 0x10, R9 ;  /* 0x00000010ff000819 */ /* 0x000fe40000011609 */
[----:B------:R-:W-:Y:S02]  /*43a0*/  @P0 MOV R6, R8 ;  /* 0x0000000800060202 */ /* 0x000fe40000000f00 */
[----:B------:R-:W-:Y:S01]  /*43b0*/  @P0 R2UR UR4, R0 ;  /* 0x00000000000402ca */ /* 0x000fe200000e0000 */
[----:B------:R-:W-:Y:S01]  /*43c0*/  VIADD R0, R12, 0xa0 ;  /* 0x000000a00c007836 */ /* 0x000fe20000000000 */
[----:B------:R-:W-:Y:S02]  /*43d0*/  @P0 LOP3.LUT R8, R9, 0xffff, RZ, 0xc0, !PT ;  /* 0x0000ffff09080812 */ /* 0x000fe400078ec0ff */
[----:B------:R-:W-:Y:S02]  /*43e0*/  @P0 R2UR UR6, R6 ;  /* 0x00000000060602ca */ /* 0x000fe400000e0000 */
[----:B------:R-:W-:Y:S02]  /*43f0*/  PRMT R0, RZ, 0x654, R0 ;  /* 0x00000654ff007816 */ /* 0x000fe40000000000 */
[----:B------:R-:W-:Y:S02]  /*4400*/  @P0 R2UR UR5, R8 ;  /* 0x00000000080502ca */ /* 0x000fe400000e0000 */
[----:B------:R2:W-:Y:S03]  /*4410*/  SYNCS.ARRIVE.TRANS64.RED.A1T0 RZ, [R0+URZ], RZ ;  /* 0x000000ff00ff79a7 */ /* 0x0005e600081004ff */
[----:B------:R-:W-:Y:S04]  /*4420*/  @UP1 UMOV UR29, UR4 ;  /* 0x00000004001d1c82 */ /* 0x000fe80008000000 */
[----:B------:R-:W-:Y:S04]  /*4430*/  @UP1 UMOV UR14, UR6 ;  /* 0x00000006000e1c82 */ /* 0x000fe80008000000 */
[----:B------:R-:W-:Y:S01]  /*4440*/  @UP1 UMOV UR13, UR5 ;  /* 0x00000005000d1c82 */ /* 0x000fe20008000000 */
[----:B------:R-:W-:Y:S05]  /*4450*/  BRA.U !UP0, `(.L_x_76) ;  /* 0x0000000108a47547 */ /* 0x000fea000b800000 */
[----:B------:R-:W-:Y:S02]  /*4460*/  UIMAD.WIDE.U32 UR18, UR13, UR47, URZ ;  /* 0x0000002f0d1272a5 */ /* 0x000fe4000f8e00ff */
[----:B------:R-:W-:Y:S02]  /*4470*/  UIMAD.WIDE.U32 UR26, UR14, UR44, URZ ;  /* 0x0000002c0e1a72a5 */ /* 0x000fe4000f8e00ff */
[----:B------:R-:W-:Y:S02]  /*4480*/  USEL UR4, UR30, UR41, !UP5 ;  /* 0x000000291e047287 */ /* 0x000fe4000e800000 */
[----:B------:R-:W-:Y:S02]  /*4490*/  USEL UR7, UR31, UR43, !UP6 ;  /* 0x0000002b1f077287 */ /* 0x000fe4000f000000 */
[----:B-1----:R-:W-:Y:S02]  /*44a0*/  UIMAD.WIDE.U32 UR8, UR4, UR22, URZ ;  /* 0x00000016040872a5 */ /* 0x002fe4000f8e00ff */
[----:B------:R-:W-:Y:S01]  /*44b0*/  UIMAD.WIDE.U32 UR10, UR7, UR22, URZ ;  /* 0x00000016070a72a5 */ /* 0x000fe2000f8e00ff */
[----:B------:R-:W-:Y:S02]  /*44c0*/  UMOV UR5, UR19 ;  /* 0x0000001300057c82 */ /* 0x000fe40008000000 */
[----:B------:R-:W-:Y:S03]  /*44d0*/  USHF.R.U32.HI UR6, URZ, UR49, UR5 ;  /* 0x00000031ff067299 */ /* 0x000fe60008011605 */
[----:B------:R-:W-:Y:S01]  /*44e0*/  UMOV UR5, UR27 ;  /* 0x0000001b00057c82 */ /* 0x000fe20008000000 */
[----:B------:R-:W-:Y:S02]  /*44f0*/  USEL UR6, UR13, UR6, !UP5 ;  /* 0x000000060d067287 */ /* 0x000fe4000e800000 */
[----:B------:R-:W-:Y:S03]  /*4500*/  USHF.R.U32.HI UR12, URZ, UR45, UR5 ;  /* 0x0000002dff0c7299 */ /* 0x000fe60008011605 */
[----:B------:R-:W-:Y:S02]  /*4510*/  UMOV UR5, UR9 ;  /* 0x0000000900057c82 */ /* 0x000fe40008000000 */
[----:B------:R-:W-:Y:S03]  /*4520*/  @UP4 USHF.R.U32.HI UR4, URZ, UR23, UR5 ;  /* 0x00000017ff044299 */ /* 0x000fe60008011605 */
[----:B------:R-:W-:Y:S01]  /*4530*/  UMOV UR5, UR11 ;  /* 0x0000000b00057c82 */ /* 0x000fe20008000000 */
[----:B------:R-:W-:Y:S02]  /*4540*/  UIMAD UR4, UR42, UR4, URZ ;  /* 0x000000042a0472a4 */ /* 0x000fe4000f8e02ff */
[----:B------:R-:W-:Y:S02]  /*4550*/  @UP4 USHF.R.U32.HI UR7, URZ, UR23, UR5 ;  /* 0x00000017ff074299 */ /* 0x000fe40008011605 */
[----:B------:R-:W-:Y:S02]  /*4560*/  UIMAD.WIDE.U32 UR10, UR6, UR22, URZ ;  /* 0x00000016060a72a5 */ /* 0x000fe4000f8e00ff */
[----:B------:R-:W-:Y:S02]  /*4570*/  USEL UR5, UR14, UR12, !UP6 ;  /* 0x0000000c0e057287 */ /* 0x000fe4000f000000 */
[----:B------:R-:W-:Y:S02]  /*4580*/  UIMAD UR8, UR42, UR7, URZ ;  /* 0x000000072a0872a4 */ /* 0x000fe4000f8e02ff */
[----:B------:R-:W-:Y:S03]  /*4590*/  UISETP.GE.AND UP0, UPT, UR6, UR4, UPT ;  /* 0x000000040600728c */ /* 0x000fe6000bf06270 */
[----:B------:R-:W-:Y:S01]  /*45a0*/  UMOV UR4, UR11 ;  /* 0x0000000b00047c82 */ /* 0x000fe20008000000 */
[----:B------:R-:W-:Y:S02]  /*45b0*/  UISETP.GE.OR UP0, UPT, UR5, UR8, UP0 ;  /* 0x000000080500728c */ /* 0x000fe40008706670 */
[----:B------:R-:W-:Y:S02]  /*45c0*/  USHF.R.U32.HI UR4, URZ, UR23, UR4 ;  /* 0x00000017ff047299 */ /* 0x000fe40008011604 */
[----:B------:R-:W-:Y:S02]  /*45d0*/  UIMAD.WIDE.U32 UR8, UR5, UR22, URZ ;  /* 0x00000016050872a5 */ /* 0x000fe4000f8e00ff */
[----:B------:R-:W-:Y:S04]  /*45e0*/  USEL UR10, UR6, UR4, !UP4 ;  /* 0x00000004060a7287 */ /* 0x000fe8000e000000 */
[----:B------:R-:W-:Y:S01]  /*45f0*/  UIADD3 UR11, UPT, UPT, -UR10, URZ, URZ ;  /* 0x000000ff0a0b7290 */ /* 0x000fe2000fffe1ff */
[----:B------:R-:W-:Y:S02]  /*4600*/  @!UP0 UMOV UR4, UR9 ;  /* 0x0000000900048c82 */ /* 0x000fe40008000000 */
[----:B------:R-:W-:Y:S02]  /*4610*/  @!UP0 USHF.R.U32.HI UR4, URZ, UR23, UR4 ;  /* 0x00000017ff048299 */ /* 0x000fe40008011604 */
[----:B------:R-:W-:Y:S02]  /*4620*/  UIMAD UR8, UR42, UR11, UR6 ;  /* 0x0000000b2a0872a4 */ /* 0x000fe4000f8e0206 */
[----:B------:R-:W-:Y:S04]  /*4630*/  @!UP0 USEL UR4, UR5, UR4, !UP4 ;  /* 0x0000000405048287 */ /* 0x000fe8000e000000 */
[----:B------:R-:W-:Y:S02]  /*4640*/  @!UP0 UIMAD UR8, UR7, UR8, UR4 ;  /* 0x00000008070882a4 */ /* 0x000fe4000f8e0204 */
[----:B------:R-:W-:Y:S02]  /*4650*/  @!UP0 UIADD3 UR9, UPT, UPT, UR10, -UR4, URZ ;  /* 0x800000040a098290 */ /* 0x000fe4000fffe0ff */
[----:B------:R-:W-:Y:S02]  /*4660*/  UIADD3 UR4, UPT, UPT, -UR5, URZ, URZ ;  /* 0x000000ff05047290 */ /* 0x000fe4000fffe1ff */
[----:B------:R-:W-:Y:S02]  /*4670*/  UIADD3 UR7, UPT, UPT, -UR6, URZ, URZ ;  /* 0x000000ff06077290 */ /* 0x000fe4000fffe1ff */
[----:B------:R-:W-:Y:S02]  /*4680*/  @!UP0 UIMAD UR6, UR9, UR42, UR5 ;  /* 0x0000002a090682a4 */ /* 0x000fe4000f8e0205 */
[----:B------:R-:W-:Y:S02]  /*4690*/  UIMAD UR14, UR15, UR4, UR14 ;  /* 0x000000040f0e72a4 */ /* 0x000fe4000f8e020e */
[----:B------:R-:W-:Y:S01]  /*46a0*/  UIMAD UR13, UR46, UR7, UR13 ;  /* 0x000000072e0d72a4 */ /* 0x000fe2000f8e020d */
[----:B------:R-:W-:Y:S02]  /*46b0*/  @!UP0 UMOV UR5, UR8 ;  /* 0x0000000800058c82 */ /* 0x000fe40008000000 */
[----:B------:R-:W-:Y:S02]  /*46c0*/  UIMAD UR14, UR5, UR15, UR14 ;  /* 0x0000000f050e72a4 */ /* 0x000fe4000f8e020e */
[----:B------:R-:W-:Y:S11]  /*46d0*/  UIMAD UR13, UR6, UR46, UR13 ;  /* 0x0000002e060d72a4 */ /* 0x000ff6000f8e020d */
[----:B------:R-:W-:Y:S01]  /*46e0*/  @!UPT UIADD3 URZ, UPT, UPT, URZ, URZ, URZ ;  /* 0x000000fffffff290 */ /* 0x000fe2000fffe0ff */
.L_x_76:
[----:B------:R-:W3:Y:S01]  /*46f0*/  @!UP2 LDCU.128 UR8, c[0x0][0xb10] ;  /* 0x00016200ff08a7ac */ /* 0x000ee20008000c00 */
[C---:B------:R-:W-:Y:S02]  /*4700*/  ISETP.NE.U32.AND P1, PT, R4.reuse, RZ, PT ;  /* 0x000000ff0400720c */ /* 0x040fe40003f25070 */
[----:B------:R-:W-:Y:S02]  /*4710*/  ISETP.NE.U32.AND P0, PT, R4, RZ, PT ;  /* 0x000000ff0400720c */ /* 0x000fe40003f05070 */
[C---:B------:R-:W-:Y:S02]  /*4720*/  ISETP.NE.AND.EX P1, PT, R5.reuse, RZ, PT, P1 ;  /* 0x000000ff0500720c */ /* 0x040fe40003f25310 */
[----:B------:R-:W-:Y:S01]  /*4730*/  ISETP.NE.AND.EX P0, PT, R5, RZ, PT, P0 ;  /* 0x000000ff0500720c */ /* 0x000fe20003f05300 */
[----:B------:R-:W4:Y:S01]  /*4740*/  @!UP2 LDCU UR5, c[0x0][0xb0c] ;  /* 0x00016180ff05a7ac */ /* 0x000f220008000800 */
[----:B------:R-:W-:Y:S01]  /*4750*/  SHF.L.U32 R9, R15, 0x1f, RZ ;  /* 0x0000001f0f097819 */ /* 0x000fe200000006ff */
[----:B------:R-:W-:Y:S02]  /*4760*/  USHF.L.U32 UR35, UR16, 0x6, URZ ;  /* 0x0000000610237899 */ /* 0x000fe400080006ff */
[----:B------:R-:W-:Y:S02]  /*4770*/  USHF.L.U32 UR34, UR20, 0x8, URZ ;  /* 0x0000000814227899 */ /* 0x000fe400080006ff */
[----:B---3--:R-:W-:Y:S07]  /*4780*/  UIMAD.WIDE.U32 UR6, UR14, UR8, URZ ;  /* 0x000000080e0672a5 */ /* 0x008fee000f8e00ff */
[----:B------:R-:W-:Y:S01]  /*4790*/  @!UP2 UMOV UR4, UR7 ;  /* 0x000000070004ac82 */ /* 0x000fe20008000000 */
[----:B----4-:R-:W-:Y:S02]  /*47a0*/  @!UP2 UISETP.NE.AND UP0, UPT, UR5, 0x1, UPT ;  /* 0x000000010500a88c */ /* 0x010fe4000bf05270 */
[----:B------:R-:W-:Y:S02]  /*47b0*/  @!UP2 USHF.R.U32.HI UR4, URZ, UR9, UR4 ;  /* 0x00000009ff04a299 */ /* 0x000fe40008011604 */
[----:B------:R-:W-:Y:S02]  /*47c0*/  UIMAD.WIDE.U32 UR6, UR13, UR11, URZ ;  /* 0x0000000b0d0672a5 */ /* 0x000fe4000f8e00ff */
[----:B------:R-:W-:Y:S02]  /*47d0*/  @!UP2 USEL UR8, UR14, UR4, !UP0 ;  /* 0x000000040e08a287 */ /* 0x000fe4000c000000 */
[----:B------:R-:W-:Y:S03]  /*47e0*/  @!UP2 UISETP.NE.AND UP0, UPT, UR10, 0x1, UPT ;  /* 0x000000010a00a88c */ /* 0x000fe6000bf05270 */
[----:B------:R-:W-:Y:S02]  /*47f0*/  @!UP2 UMOV UR6, UR7 ;  /* 0x000000070006ac82 */ /* 0x000fe40008000000 */
[----:B------:R-:W3:Y:S02]  /*4800*/  @!UP2 LDCU UR4, c[0x0][0xb20] ;  /* 0x00016400ff04a7ac */ /* 0x000ee40008000800 */
[----:B---3--:R-:W-:Y:S04]  /*4810*/  @!UP2 USHF.R.U32.HI UR6, URZ, UR4, UR6 ;  /* 0x00000004ff06a299 */ /* 0x008fe80008011606 */
[----:B------:R-:W-:Y:S04]  /*4820*/  @!UP2 USEL UR6, UR13, UR6, !UP0 ;  /* 0x000000060d06a287 */ /* 0x000fe8000c000000 */
[----:B------:R-:W-:Y:S02]  /*4830*/  @!UP2 UIADD3 UR4, UPT, UPT, -UR8, UR6, URZ ;  /* 0x000000060804a290 */ /* 0x000fe4000fffe1ff */
[----:B------:R-:W-:Y:S02]  /*4840*/  @!UP2 UIADD3 UR6, UPT, UPT, UR8, -UR6, URZ ;  /* 0x800000060806a290 */ /* 0x000fe4000fffe0ff */
[----:B------:R-:W-:Y:S02]  /*4850*/  @!UP2 UIMAD UR14, UR4, UR5, UR14 ;  /* 0x00000005040ea2a4 */ /* 0x000fe4000f8e020e */
[----:B------:R-:W-:Y:S01]  /*4860*/  @!UP2 UIMAD UR13, UR6, UR10, UR13 ;  /* 0x0000000a060da2a4 */ /* 0x000fe2000f8e020d */
[----:B------:R-:W-:Y:S11]  /*4870*/  BRA.U UP3, `(.L_x_77) ;  /* 0x0000000103107547 */ /* 0x000ff6000b800000 */
[----:B--2---:R-:W-:Y:S04]  /*4880*/  MOV R0, UR48 ;  /* 0x0000003000007c02 */ /* 0x004fe80008000f00 */
[----:B------:R-:W-:Y:S04]  /*4890*/  SHF.L.U32 R11, R0, 0x1f, RZ ;  /* 0x0000001f000b7819 */ /* 0x000fe800000006ff */
[----:B------:R-:W2:Y:S02]  /*48a0*/  SYNCS.PHASECHK.TRANS64.TRYWAIT P2, [UR21+0x88], R11 ;  /* 0x0000880bff0075a7 */ /* 0x000ea40008041115 */
[----:B--2---:R-:W-:Y:S05]  /*48b0*/  @!P2 BRA `(.L_x_78) ;  /* 0x000000540068a947 */ /* 0x004fea0003800000 */
.L_x_77:
[----:B------:R-:W-:Y:S05]  /*48c0*/  @!P1 BRA `(.L_x_79) ;  /* 0x0000000000309947 */ /* 0x000fea0003800000 */
[----:B------:R-:W-:Y:S01]  /*48d0*/  ISETP.NE.U32.AND P1, PT, R2, RZ, PT ;  /* 0x000000ff0200720c */ /* 0x000fe20003f25070 */
[----:B------:R-:W3:Y:S01]  /*48e0*/  LDCU.64 UR4, c[0x0][0x358] ;  /* 0x00006b00ff0477ac */ /* 0x000ee20008000a00 */
[----:B------:R-:W-:Y:S02]  /*48f0*/  IMAD.MOV.U32 R81, RZ, RZ, 0x1 ;  /* 0x00000001ff517424 */ /* 0x000fe400078e00ff */
[----:B------:R-:W-:Y:S11]  /*4900*/  ISETP.NE.AND.EX P1, PT, R3, RZ, PT, P1 ;  /* 0x000000ff0300720c */ /* 0x000ff60003f25310 */
[----:B------:R-:W-:Y:S02]  /*4910*/  @!UPT UIADD3 URZ, UPT, UPT, URZ, URZ, URZ ;  /* 0x000000fffffff290 */ /* 0x000fe4000fffe0ff */
[----:B--2---:R-:W2:Y:S01]  /*4920*/  @P1 LDC.64 R10, c[0x0][0x888] ;  /* 0x00022200ff0a1b82 */ /* 0x004ea20000000a00 */
[----:B------:R-:W-:Y:S04]  /*4930*/  @P1 IMAD R0, R4, UR36, RZ ;  /* 0x0000002404001c24 */ /* 0x000fe8000f8e02ff */
[----:B--2---:R-:W-:Y:S04]  /*4940*/  @P1 IMAD.WIDE R10, R0, 0x4, R10 ;  /* 0x00000004000a1825 */ /* 0x004fe800078e020a */
[----:B------:R-:W-:Y:S01]  /*4950*/  HFMA2 R0, -RZ, RZ, 0, 5.9604644775390625e-08 ;  /* 0x00000001ff007431 */ /* 0x000fe200000001ff */
[----:B---3-5:R3:W5:Y:S04]  /*4960*/  @P1 LDG.E R41, desc[UR4][R10.64] ;  /* 0x000000040a291981 */ /* 0x028768000c1e1900 */
[----:B------:R-:W-:Y:S01]  /*4970*/  @!P1 PRMT R81, R0, 0x7610, R81 ;  /* 0x0000761000519816 */ /* 0x000fe20000000051 */
[----:B---3--:R-:W4:Y:S06]  /*4980*/  @!P1 LDC R41, c[0x0][0x880] ;  /* 0x00022000ff299b82 */ /* 0x008f2c0000000800 */
.L_x_79:
[----:B----45:R-:W-:Y:S01]  /*4990*/  @!P0 FSETP.EQ.AND P1, PT, R41, RZ, PT ;  /* 0x000000ff2900820b */ /* 0x030fe20003f22000 */
[----:B------:R-:W-:Y:S01]  /*49a0*/  @!UPT UIADD3 URZ, UPT, UPT, URZ, URZ, URZ ;  /* 0x000000fffffff290 */ /* 0x000fe2000fffe0ff */
[----:B------:R-:W-:Y:S11]  /*49b0*/  @!P0 BRA `(.L_x_80) ;  /* 0x0000000000188947 */ /* 0x000ff60003800000 */
[----:B------:R-:W-:Y:S02]  /*49c0*/  LOP3.LUT P0, RZ, R81, 0xff, RZ, 0xc0, !PT ;  /* 0x000000ff51ff7812 */ /* 0x000fe4000780c0ff */
[----:B------:R-:W-:Y:S04]  /*49d0*/  ISETP.NE.U32.AND P1, PT, R2, RZ, PT ;  /* 0x000000ff0200720c */ /* 0x000fe80003f25070 */
[----:B------:R-:W-:Y:S04]  /*49e0*/  ISETP.NE.AND.EX P1, PT, R3, RZ, PT, P1 ;  /* 0x000000ff0300720c */ /* 0x000fe80003f25310 */
[----:B------:R-:W-:Y:S03]  /*49f0*/  PLOP3.LUT P1, PT, P1, PT, PT, 0x8, 0x80 ;  /* 0x000000000080781c */ /* 0x000fe60000f2e170 */
[----:B------:R-:W-:Y:S11]  /*4a00*/  @P0 FSETP.EQ.AND P1, PT, R41, RZ, PT ;  /* 0x000000ff2900020b */ /* 0x000ff60003f22000 */
[----:B------:R-:W-:Y:S02]  /*4a10*/  @!UPT UIADD3 URZ, UPT, UPT, URZ, URZ, URZ ;  /* 0x000000fffffff290 */ /* 0x000fe4000fffe0ff */
.L_x_80:
[----:B------:R-:W3:Y:S01]  /*4a20*/  SYNCS.PHASECHK.TRANS64.TRYWAIT P2, [UR21+0x60], R9 ;  /* 0x00006009ff0075a7 */ /* 0x000ee20008041115 */
[----:B------:R-:W-:Y:S04]  /*4a30*/  ELECT P0, URZ, PT ;  /* 0x0000000000ff782f */ /* 0x000fe80003800000 */
[----:B------:R-:W-:Y:S11]  /*4a40*/  PLOP3.LUT P1, PT, P1, P0, PT, 0xf2, 0x2f ;  /* 0x00000000002f781c */ /* 0x000ff60000f21e72 */
[----:B------:R-:W-:Y:S02]  /*4a50*/  @!UPT UIADD3 URZ, UPT, UPT, URZ, URZ, URZ ;  /* 0x000000fffffff290 */ /* 0x000fe4000fffe0ff */
[----:B------:R-:W-:Y:S05]  /*4a60*/  @!P1 IADD3 R8, P0, PT, R16, 0x580, RZ ;  /* 0x0000058010089810 */ /* 0x000fea0007f1e0ff */
[----:B------:R-:W-:Y:S01]  /*4a70*/  @!P1 IMAD.X R6, RZ, RZ, R17, P0 ;  /* 0x000000ffff069224 */ /* 0x000fe200000e0611 */
[----:B---3--:R-:W-:Y:S07]  /*4a80*/  @!P2 BRA `(.L_x_81) ;  /* 0x00000054000ca947 */ /* 0x008fee0003800000 */
.L_x_168:
[----:B------:R-:W-:Y:S01]  /*4a90*/  @!P1 R2UR UR5, R8 ;  /* 0x00000000080592ca */ /* 0x000fe200000e0000 */
[----:B------:R-:W-:Y:S01]  /*4aa0*/  VOTEU.ALL UP0, P1 ;  /* 0x0000000000ff7886 */ /* 0x000fe20000800000 */
[----:B------:R-:W-:Y:S01]  /*4ab0*/  @!P1 R2UR UR4, R6 ;  /* 0x00000000060492ca */ /* 0x000fe200000e0000 */
[----:B--2---:R-:W-:Y:S01]  /*4ac0*/  @!P1 IMAD.MOV.U32 R0, RZ, RZ, 0x2000 ;  /* 0x00002000ff009424 */ /* 0x004fe200078e00ff */
[----:B------:R-:W-:Y:S01]  /*4ad0*/  UMOV UR6, 0x0 ;  /* 0x0000000000067882 */ /* 0x000fe20000000000 */
[----:B------:R-:W-:Y:S01]  /*4ae0*/  UMOV UR7, 0x10000000 ;  /* 0x1000000000077882 */ /* 0x000fe20000000000 */
[----:B------:R-:W-:Y:S01]  /*4af0*/  @!UP0 UIADD3 UR32, UPT, UPT, UR21, 0x400, URZ ;  /* 0x0000040015208890 */ /* 0x000fe2000fffe0ff */
[----:B------:R-:W-:Y:S01]  /*4b00*/  @!P1 IADD3 R8, P0, PT, R16, 0x580, RZ ;  /* 0x0000058010089810 */ /* 0x000fe20007f1e0ff */
[----:B------:R-:W-:Y:S04]  /*4b10*/  VOTEU.ALL UP0, P1 ;  /* 0x0000000000ff7886 */ /* 0x000fe80000800000 */
[----:B------:R-:W-:Y:S02]  /*4b20*/  @!P1 IMAD.X R6, RZ, RZ, R17, P0 ;  /* 0x000000ffff069224 */ /* 0x000fe400000e0611 */
[----:B------:R-:W-:Y:S02]  /*4b30*/  IMAD.U32 R10, RZ, RZ, UR5 ;  /* 0x00000005ff0a7e24 */ /* 0x000fe4000f8e00ff */
[----:B------:R-:W-:Y:S03]  /*4b40*/  IMAD.U32 R11, RZ, RZ, UR4 ;  /* 0x00000004ff0b7e24 */ /* 0x000fe6000f8e00ff */
[----:B------:R-:W-:Y:S02]  /*4b50*/  @!P1 R2UR UR4, R10 ;  /* 0x000000000a0492ca */ /* 0x000fe400000e0000 */
[----:B------:R-:W-:Y:S11]  /*4b60*/  @!P1 R2UR UR5, R11 ;  /* 0x000000000b0592ca */ /* 0x000ff600000e0000 */
[----:B------:R-:W-:Y:S02]  /*4b70*/  @!UPT UIADD3 URZ, UPT, UPT, URZ, URZ, URZ ;  /* 0x000000fffffff290 */ /* 0x000fe4000fffe0ff */
[----:B------:R2:W-:Y:S01]  /*4b80*/  @!UP0 UTMALDG.3D [UR32], [UR4], desc[UR6] ;  /* 0x00000620040085b4 */ /* 0x0005e20008011000 */
[----:B------:R2:W-:Y:S01]  /*4b90*/  @!P1 SYNCS.ARRIVE.TRANS64.RED.A0TR RZ, [UR21+0x40], R0 ;  /* 0x00004000ffff99a7 */ /* 0x0005e20008300415 */
[----:B------:R-:W-:Y:S01]  /*4ba0*/  SYNCS.ARRIVE.TRANS64.RED.A1T0 RZ, [UR40], RZ ;  /* 0x000000ffffff79a7 */ /* 0x000fe20008100428 */
[----:B------:R-:W3:Y:S02]  /*4bb0*/  SYNCS.PHASECHK.TRANS64.TRYWAIT P2, [UR21+0x68], R9 ;  /* 0x00006809ff0075a7 */ /* 0x000ee40008041115 */
[----:B--23--:R-:W-:Y:S05]  /*4bc0*/  @!P2 BRA `(.L_x_82) ;  /* 0x0000005000d4a947 */ /* 0x00cfea0003800000 */
.L_x_170:
        /* <DEDUP_REMOVED lines=8> */
[----:B------:R-:W-:Y:S01]  /*4c50*/  @!UP0 UIADD3 UR24, UPT, UPT, UR21, 0x2400, URZ ;  /* 0x0000240015188890 */ /* 0x000fe2000fffe0ff */
[----:B------:R-:W-:Y:S01]  /*4c60*/  VOTEU.ALL UP0, P1 ;  /* 0x0000000000ff7886 */ /* 0x000fe20000800000 */
[----:B------:R-:W-:Y:S01]  /*4c70*/  UMOV UR27, UR35 ;  /* 0x00000023001b7c82 */ /* 0x000fe20008000000 */
[----:B------:R-:W-:Y:S02]  /*4c80*/  UMOV UR28, UR36 ;  /* 0x00000024001c7c82 */ /* 0x000fe40008000000 */
[----:B------:R-:W-:Y:S02]  /*4c90*/  IMAD.U32 R10, RZ, RZ, UR5 ;  /* 0x00000005ff0a7e24 */ /* 0x000fe4000f8e00ff */
[----:B------:R-:W-:Y:S02]  /*4ca0*/  IMAD.U32 R11, RZ, RZ, UR4 ;  /* 0x00000004ff0b7e24 */ /* 0x000fe4000f8e00ff */
[----:B------:R-:W-:Y:S01]  /*4cb0*/  @!P1 IMAD.X R6, RZ, RZ, R17, P0 ;  /* 0x000000ffff069224 */ /* 0x000fe200000e0611 */
        /* <DEDUP_REMOVED lines=8> */
.L_x_172:
[----:B------:R-:W-:Y:S01]  /*4d40*/  @!P1 R2UR UR5, R8 ;  /* 0x00000000080592ca */ /* 0x000fe200000e0000 */
[----:B------:R-:W-:Y:S01]  /*4d50*/  VOTEU.ALL UP0, P1 ;  /* 0x0000000000ff7886 */ /* 0x000fe20000800000 */
[----:B------:R-:W-:Y:S01]  /*4d60*/  @!P1 R2UR UR4, R6 ;  /* 0x00000000060492ca */ /* 0x000fe200000e0000 */
[----:B--2---:R-:W-:Y:S01]  /*4d70*/  @!P1 IMAD.MOV.U32 R0, RZ, RZ, 0x2000 ;  /* 0x00002000ff009424 */ /* 0x004fe200078e00ff */
[----:B------:R-:W-:Y:S01]  /*4d80*/  UMOV UR6, 0x0 ;  /* 0x0000000000067882 */ /* 0x000fe20000000000 */
[----:B------:R-:W-:Y:S01]  /*4d90*/  UMOV UR7, 0x10000000 ;  /* 0x1000000000077882 */ /* 0x000fe20000000000 */
[----:B------:R-:W-:Y:S01]  /*4da0*/  @!UP0 UIADD3 UR18, UPT, UPT, UR34, 0x80, URZ ;  /* 0x0000008022128890 */ /* 0x000fe2000fffe0ff */
[----:B------:R-:W-:Y:S01]  /*4db0*/  VIADD R14, R14, 0x1 ;  /* 0x000000010e0e7836 */ /* 0x000fe20000000000 */
[----:B------:R-:W-:Y:S01]  /*4dc0*/  @!UP0 UIADD3 UR16, UPT, UPT, UR21, 0x4400, URZ ;  /* 0x0000440015108890 */ /* 0x000fe2000fffe0ff */
[----:B------:R-:W-:Y:S01]  /*4dd0*/  VOTEU.ALL UP0, P1 ;  /* 0x0000000000ff7886 */ /* 0x000fe20000800000 */
[----:B------:R-:W-:Y:S01]  /*4de0*/  UMOV UR19, UR35 ;  /* 0x0000002300137c82 */ /* 0x000fe20008000000 */
[----:B------:R-:W-:Y:S02]  /*4df0*/  UMOV UR20, UR36 ;  /* 0x0000002400147c82 */ /* 0x000fe40008000000 */
        /* <DEDUP_REMOVED lines=10> */
.L_x_174:
[----:B------:R-:W-:Y:S01]  /*4ea0*/  @!P1 IADD3 R6, P0, PT, R16, 0x580, RZ ;  /* 0x0000058010069810 */ /* 0x000fe20007f1e0ff */
[----:B------:R-:W-:Y:S01]  /*4eb0*/  VOTEU.ALL UP0, P1 ;  /* 0x0000000000ff7886 */ /* 0x000fe20000800000 */
[----:B------:R-:W-:Y:S01]  /*4ec0*/  UMOV UR6, 0x0 ;  /* 0x0000000000067882 */ /* 0x000fe20000000000 */
[----:B------:R-:W-:Y:S01]  /*4ed0*/  UMOV UR7, 0x10000000 ;  /* 0x1000000000077882 */ /* 0x000fe20000000000 */
[----:B------:R-:W-:Y:S01]  /*4ee0*/  @!P1 R2UR UR5, R6 ;  /* 0x00000000060592ca */ /* 0x000fe200000e0000 */
[----:B--2---:R-:W-:Y:S01]  /*4ef0*/  @!P1 IMAD.X R0, RZ, RZ, R17, P0 ;  /* 0x000000ffff009224 */ /* 0x004fe200000e0611 */
[----:B------:R-:W-:Y:S01]  /*4f00*/  @!UP0 UIADD3 UR10, UPT, UPT, UR34, 0xc0, URZ ;  /* 0x000000c0220a8890 */ /* 0x000fe2000fffe0ff */
[----:B------:R-:W-:Y:S01]  /*4f10*/  R2UR UR18, R83 ;  /* 0x00000000531272ca */ /* 0x000fe200000e0000 */
[----:B------:R-:W-:Y:S01]  /*4f20*/  @!UP0 UIADD3 UR8, UPT, UPT, UR21, 0x6400, URZ ;  /* 0x0000640015088890 */ /* 0x000fe2000fffe0ff */
[----:B------:R-:W-:Y:S01]  /*4f30*/  R2UR UR16, R84 ;  /* 0x00000000541072ca */ /* 0x000fe200000e0000 */
[----:B------:R-:W-:Y:S01]  /*4f40*/  @!UP0 UIADD3 UR9, UPT, UPT, UR21, 0x58, URZ ;  /* 0x0000005815098890 */ /* 0x000fe2000fffe0ff */
[----:B------:R-:W-:Y:S01]  /*4f50*/  @!P1 R2UR UR4, R0 ;  /* 0x00000000000492ca */ /* 0x000fe200000e0000 */
[----:B------:R-:W-:Y:S01]  /*4f60*/  VOTEU.ALL UP0, P1 ;  /* 0x0000000000ff7886 */ /* 0x000fe20000800000 */
[----:B------:R-:W-:Y:S01]  /*4f70*/  UMOV UR11, UR35 ;  /* 0x00000023000b7c82 */ /* 0x000fe20008000000 */
[----:B------:R-:W-:Y:S01]  /*4f80*/  UMOV UR12, UR36 ;  /* 0x00000024000c7c82 */ /* 0x000fe20008000000 */
[C---:B------:R-:W-:Y:S01]  /*4f90*/  ISETP.NE.AND P0, PT, R14.reuse, 0x2, PT ;  /* 0x000000020e00780c */ /* 0x040fe20003f05270 */
[----:B------:R-:W-:Y:S01]  /*4fa0*/  UPLOP3.LUT UP3, UPT, UPT, UPT, UPT, 0x80, 0x8 ;  /* 0x000000000008789c */ /* 0x000fe20003f6f070 */
[----:B------:R-:W-:Y:S01]  /*4fb0*/  IMAD.U32 R8, RZ, RZ, UR5 ;  /* 0x00000005ff087e24 */ /* 0x000fe2000f8e00ff */
[----:B------:R-:W-:Y:S01]  /*4fc0*/  LOP3.LUT R15, R15, 0x1, RZ, 0x3c, !PT ;  /* 0x000000010f0f7812 */ /* 0x000fe200078e3cff */
[----:B------:R-:W-:Y:S01]  /*4fd0*/  UMOV UR36, UR29 ;  /* 0x0000001d00247c82 */ /* 0x000fe20008000000 */
[----:B------:R-:W-:Y:S01]  /*4fe0*/  SEL R0, RZ, 0x1, P0 ;  /* 0x00000001ff007807 */ /* 0x000fe20000000000 */
[----:B------:R-:W-:Y:S01]  /*4ff0*/  UIADD3 UR20, UPT, UPT, UR13, UR18, URZ ;  /* 0x000000120d147290 */ /* 0x000fe2000fffe0ff */
[----:B------:R-:W-:Y:S01]  /*5000*/  SEL R14, R14, RZ, P0 ;  /* 0x000000ff0e0e7207 */ /* 0x000fe20000000000 */
[----:B------:R-:W-:Y:S01]  /*5010*/  UIADD3 UR16, UPT, UPT, UR14, UR16, URZ ;  /* 0x000000100e107290 */ /* 0x000fe2000fffe0ff */
[----:B------:R-:W-:Y:S01]  /*5020*/  IMAD.U32 R9, RZ, RZ, UR4 ;  /* 0x00000004ff097e24 */ /* 0x000fe2000f8e00ff */
[----:B------:R-:W-:Y:S02]  /*5030*/  @!P1 R2UR UR4, R8 ;  /* 0x00000000080492ca */ /* 0x000fe400000e0000 */
[----:B------:R-:W-:Y:S02]  /*5040*/  LOP3.LUT R13, R13, R0, RZ, 0x3c, !PT ;  /* 0x000000000d0d7212 */ /* 0x000fe400078e3cff */
[----:B------:R-:W-:Y:S11]  /*5050*/  @!P1 R2UR UR5, R9 ;  /* 0x00000000090592ca */ /* 0x000ff600000e0000 */
[----:B------:R-:W-:Y:S02]  /*5060*/  @!UPT UIADD3 URZ, UPT, UPT, URZ, URZ, URZ ;  /* 0x000000fffffff290 */ /* 0x000fe4000fffe0ff */
[----:B------:R2:W-:Y:S01]  /*5070*/  @!UP0 UTMALDG.3D [UR8], [UR4], desc[UR6] ;  /* 0x00000608040085b4 */ /* 0x0005e20008011000 */
[----:B------:R2:W-:Y:S01]  /*5080*/  @!P1 SYNCS.ARRIVE.TRANS64.RED.A0TR RZ, [UR21+0x58], R7 ;  /* 0x00005807ffff99a7 */ /* 0x0005e20008300415 */
[----:B------:R-:W-:Y:S01]  /*5090*/  SYNCS.ARRIVE.TRANS64.RED.A1T0 RZ, [UR37], RZ ;  /* 0x000000ffffff79a7 */ /* 0x000fe20008100425 */
[----:B------:R-:W-:Y:S05]  /*50a0*/  BRA.U UP1, `(.L_x_85) ;  /* 0xfffffff101707547 */ /* 0x000fea000b83ffff */
[----:B------:R-:W-:-:S04]  /*50b0*/  SHF.L.U32 R3, R15, 0x1f, RZ ;  /* 0x0000001f0f037819 */ /* 0x000fc800000006ff */
[----:B------:R-:W3:Y:S02]  /*50c0*/  SYNCS.PHASECHK.TRANS64.TRYWAIT P0, [UR21+0x60], R3 ;  /* 0x00006003ff0075a7 */ /* 0x000ee40008001115 */
[----:B---3--:R-:W-:Y:S05]  /*50d0*/  @!P0 BRA `(.L_x_86) ;  /* 0x0000004c00d88947 */ /* 0x008fea0003800000 */
.L_x_176:
[----:B------:R-:W4:Y:S02]  /*50e0*/  SYNCS.PHASECHK.TRANS64.TRYWAIT P0, [UR21+0x68], R3 ;  /* 0x00006803ff0075a7 */ /* 0x000f240008001115 */
[----:B----4-:R-:W-:Y:S05]  /*50f0*/  @!P0 BRA `(.L_x_87) ;  /* 0x0000004c00e88947 */ /* 0x010fea0003800000 */
.L_x_178:
[----:B------:R-:W4:Y:S02]  /*5100*/  SYNCS.PHASECHK.TRANS64.TRYWAIT P0, [UR21+0x70], R3 ;  /* 0x00007003ff0075a7 */ /* 0x000f240008001115 */
[----:B----4-:R-:W-:Y:S05]  /*5110*/  @!P0 BRA `(.L_x_88) ;  /* 0x0000004c00f88947 */ /* 0x010fea0003800000 */
.L_x_180:
[----:B---3--:R-:W-:-:S07]  /*5120*/  MOV R0, UR21 ;  /* 0x0000001500007c02 */ /* 0x008fce0008000f00 */
.L_x_89:
[----:B---3--:R-:W-:-:S04]  /*5130*/  SHF.L.U32 R3, R15, 0x1f, RZ ;  /* 0x0000001f0f037819 */ /* 0x008fc800000006ff */
[----:B------:R3:W4:Y:S03]  /*5140*/  SYNCS.PHASECHK.TRANS64.TRYWAIT P0, [R0+URZ+0x78], R3 ;  /* 0x00007803000075a7 */ /* 0x00072600080011ff */
[----:B----4-:R-:W-:Y:S05]  /*5150*/  @!P0 NANOSLEEP.SYNCS 0x989680 ;  /* 0x009896800000895d */ /* 0x010fea0003900000 */
[----:B------:R-:W4:Y:S02]  /*5160*/  @!P0 SYNCS.PHASECHK.TRANS64 P0, [R0+URZ+0x78], R3 ;  /* 0x00007803000085a7 */ /* 0x000f2400080010ff */
[----:B-12-4-:R-:W-:Y:S05]  /*5170*/  @P0 EXIT ;  /* 0x000000000000094d */ /* 0x016fea0003800000 */
[----:B------:R-:W-:Y:S05]  /*5180*/  BRA `(.L_x_89) ;  /* 0xfffffffc00e87947 */ /* 0x000fea000383ffff */
.L_x_74:
[----:B------:R-:W-:-:S06]  /*5190*/  UISETP.GE.AND UP0, UPT, UR17, 0x4, UPT ;  /* 0x000000041100788c */ /* 0x000fcc000bf06270 */
[----:B------:R-:W-:-:S13]  /*51a0*/  PLOP3.LUT P0, PT, PT, PT, UP0, 0x80, 0x8 ;  /* 0x000000000008781c */ /* 0x000fda0003f0f008 */
[----:B-1----:R-:W-:Y:S05]  /*51b0*/  @!P0 EXIT ;  /* 0x000000000000894d */ /* 0x002fea0003800000 */
[----:B------:R-:W1:Y:S08]  /*51c0*/  S2UR UR4, SR_CgaCtaId ;  /* 0x00000000000479c3 */ /* 0x000e700000008800 */
[----:B------:R-:W-:Y:S01]  /*51d0*/  BAR.SYNC.DEFER_BLOCKING 0x6, 0xa0 ;  /* 0x0182800000007b1d */ /* 0x000fe20000010000 */
[C---:B------:R-:W-:Y:S01]  /*51e0*/  IMAD.SHL.U32 R5, R94.reuse, 0x40, RZ ;  /* 0x000000405e057824 */ /* 0x040fe200078e00ff */
[----:B------:R-:W-:Y:S01]  /*51f0*/  SHF.R.U32.HI R3, RZ, 0x1, R94 ;  /* 0x00000001ff037819 */ /* 0x000fe2000001165e */
[C---:B------:R-:W-:Y:S01]  /*5200*/  IMAD.U32 R37, R94.reuse, 0x10000, RZ ;  /* 0x000100005e257824 */ /* 0x040fe200078e00ff */
[C---:B------:R-:W-:Y:S01]  /*5210*/  R2P PR, R94.reuse, 0x6 ;  /* 0x000000065e007804 */ /* 0x040fe20000000000 */
[----:B------:R-:W-:Y:S01]  /*5220*/  IMAD.SHL.U32 R80, R94, 0x20, RZ ;  /* 0x000000205e507824 */ /* 0x000fe200078e00ff */
[----:B------:R-:W-:-:S02]  /*5230*/  UMOV UR44, 0x400 ;  /* 0x00000400002c7882 */ /* 0x000fc40000000000 */
[----:B------:R-:W2:Y:S01]  /*5240*/  LDC.64 R78, c[0x0][0x8b0] ;  /* 0x00022c00ff4e7b82 */ /* 0x000ea20000000a00 */
[C---:B------:R-:W-:Y:S01]  /*5250*/  LOP3.LUT R2, R5.reuse, 0x1c0, RZ, 0xc0, !PT ;  /* 0x000001c005027812 */ /* 0x040fe200078ec0ff */
[----:B------:R-:W-:Y:S01]  /*5260*/  IMAD.MOV.U32 R92, RZ, RZ, 0x20 ;  /* 0x00000020ff5c7424 */ /* 0x000fe200078e00ff */
[----:B------:R-:W-:Y:S01]  /*5270*/  LOP3.LUT R5, R5, 0x200, RZ, 0xc0, !PT ;  /* 0x0000020005057812 */ /* 0x000fe200078ec0ff */
[----:B------:R-:W-:Y:S01]  /*5280*/  IMAD.MOV.U32 R91, RZ, RZ, 0x1 ;  /* 0x00000001ff5b7424 */ /* 0x000fe200078e00ff */
[----:B------:R-:W-:Y:S01]  /*5290*/  LOP3.LUT R3, R2, 0x8, R3, 0xf8, !PT ;  /* 0x0000000802037812 */ /* 0x000fe200078ef803 */
[----:B------:R-:W-:Y:S01]  /*52a0*/  IMAD.SHL.U32 R2, R94, 0x8, RZ ;  /* 0x000000085e027824 */ /* 0x000fe200078e00ff */
[----:B------:R-:W-:Y:S01]  /*52b0*/  LOP3.LUT R37, R37, 0x600000, RZ, 0xc0, !PT ;  /* 0x0060000025257812 */ /* 0x000fe200078ec0ff */
[----:B------:R-:W3:Y:S01]  /*52c0*/  LDC.64 R76, c[0x0][0x8a8] ;  /* 0x00022a00ff4c7b82 */ /* 0x000ee20000000a00 */
[----:B------:R-:W-:Y:S01]  /*52d0*/  LOP3.LUT R80, R5, 0xc00, R80, 0xf8, !PT ;  /* 0x00000c0005507812 */ /* 0x000fe200078ef850 */
[----:B------:R-:W-:Y:S01]  /*52e0*/  IMAD.MOV.U32 R36, RZ, RZ, RZ ;  /* 0x000000ffff247224 */ /* 0x000fe200078e00ff */
[----:B------:R-:W-:Y:S01]  /*52f0*/  LOP3.LUT R3, R3, 0x38, R2, 0x78, !PT ;  /* 0x0000003803037812 */ /* 0x000fe200078e7802 */
[----:B------:R-:W-:Y:S01]  /*5300*/  IMAD.MOV.U32 R90, RZ, RZ, RZ ;  /* 0x000000ffff5a7224 */ /* 0x000fe200078e00ff */
[----:B------:R-:W-:-:S02]  /*5310*/  SEL R93, R92, 0xffffffe0, !P2 ;  /* 0xffffffe05c5d7807 */ /* 0x000fc40005000000 */
[----:B------:R-:W-:Y:S02]  /*5320*/  CS2R R88, SRZ ;  /* 0x0000000000587805 */ /* 0x000fe4000001ff00 */
[----:B------:R-:W-:Y:S01]  /*5330*/  LOP3.LUT R80, R80, R3, RZ, 0xfc, !PT ;  /* 0x0000000350507212 */ /* 0x000fe200078efcff */
[----:B-1----:R-:W-:Y:S01]  /*5340*/  ULEA UR44, UR4, UR44, 0x18 ;  /* 0x0000002c042c7291 */ /* 0x002fe2000f8ec0ff */
[----:B------:R-:W-:Y:S01]  /*5350*/  LOP3.LUT R94, R94, 0x60, RZ, 0xc0, !PT ;  /* 0x000000605e5e7812 */ /* 0x000fe200078ec0ff */
[----:B------:R-:W1:Y:S01]  /*5360*/  LDCU UR59, c[0x0][0x370] ;  /* 0x00006e00ff3b77ac */ /* 0x000e620008000800 */
[----:B------:R-:W-:Y:S01]  /*5370*/  SEL R92, R92, 0xffffffe0, !P1 ;  /* 0xffffffe05c5c7807 */ /* 0x000fe20004800000 */
[----:B------:R-:W-:Y:S01]  /*5380*/  UIADD3 UR4, UPT, UPT, UR44, 0x400, URZ ;  /* 0x000004002c047890 */ /* 0x000fe2000fffe0ff */
[----:B------:R-:W4:Y:S04]  /*5390*/  LDCU UR43, c[0x0][0xb0c] ;  /* 0x00016180ff2b77ac */ /* 0x000f280008000800 */
[----:B------:R-:W1:Y:S01]  /*53a0*/  LDS R0, [UR44+0x140] ;  /* 0x0001402cff007984 */ /* 0x000e620008000800 */
[----:B------:R-:W-:Y:S01]  /*53b0*/  IMAD.U32 R86, RZ, RZ, UR4 ;  /* 0x00000004ff567e24 */ /* 0x000fe2000f8e00ff */
[----:B------:R-:W1:Y:S01]  /*53c0*/  LDCU UR39, c[0x0][0xb30] ;  /* 0x00016600ff2777ac */ /* 0x000e620008000800 */
[----:B------:R-:W1:Y:S01]  /*53d0*/  LDCU.64 UR56, c[0x0][0x888] ;  /* 0x00011100ff3877ac */ /* 0x000e620008000a00 */
[----:B------:R-:W1:Y:S01]  /*53e0*/  LDCU.64 UR40, c[0x0][0xb28] ;  /* 0x00016500ff2877ac */ /* 0x000e620008000a00 */
[----:B------:R-:W1:Y:S01]  /*53f0*/  LDCU.64 UR62, c[0x0][0x890] ;  /* 0x00011200ff3e77ac */ /* 0x000e620008000a00 */
[----:B------:R-:W1:Y:S01]  /*5400*/  LDCU.128 UR52, c[0x0][0xb10] ;  /* 0x00016200ff3477ac */ /* 0x000e620008000c00 */
[----:B------:R-:W1:Y:S01]  /*5410*/  LDCU UR58, c[0x0][0x374] ;  /* 0x00006e80ff3a77ac */ /* 0x000e620008000800 */
[----:B------:R-:W-:Y:S01]  /*5420*/  UMOV UR47, URZ ;  /* 0x000000ff002f7c82 */ /* 0x000fe20008000000 */
[----:B------:R-:W-:Y:S01]  /*5430*/  UMOV UR46, URZ ;  /* 0x000000ff002e7c82 */ /* 0x000fe20008000000 */
[----:B-1234-:R-:W-:-:S07]  /*5440*/  IMAD.IADD R37, R0, 0x1, R37 ;  /* 0x0000000100257824 */ /* 0x01efce00078e0225 */
.L_x_133:
[C---:B------:R-:W-:Y:S02]  /*5450*/  LEA R3, R88.reuse, UR44, 0x3 ;  /* 0x0000002c58037c11 */ /* 0x040fe4000f8e18ff */
[----:B------:R-:W-:Y:S02]  /*5460*/  SHF.L.U32 R0, R89, 0x1f, RZ ;  /* 0x0000001f59007819 */ /* 0x000fe400000006ff */
[----:B------:R-:W-:Y:S02]  /*5470*/  LEA R5, R88, UR44, 0x4 ;  /* 0x0000002c58057c11 */ /* 0x000fe4000f8e20ff */
[----:B-1----:R-:W1:Y:S02]  /*5480*/  SYNCS.PHASECHK.TRANS64.TRYWAIT P0, [R3+URZ+0x90], R0 ;  /* 0x00009000030075a7 */ /* 0x002e6400080011ff */
[----:B-1----:R-:W-:Y:S05]  /*5490*/  @!P0 BRA `(.L_x_90) ;  /* 0x0000004c00308947 */ /* 0x002fea0003800000 */
.L_x_181:
[----:B------:R-:W2:Y:S01]  /*54a0*/  LDS.128 R4, [R5+0x120] ;  /* 0x0001200005047984 */ /* 0x000ea20000000c00 */
        /* <DEDUP_REMOVED lines=10> */
[----:B------:R-:W-:Y:S01]  /*5550*/  PLOP3.LUT P0, PT, PT, PT, UP1, 0x80, 0x8 ;  /* 0x000000000008781c */ /* 0x000fe20003f0f018 */
[----:B------:R-:W-:Y:S11]  /*5560*/  UP2UR UR61, UPR, URZ, 0x2 ;  /* 0x00000002ff3d7883 */ /* 0x000ff60008000000 */
[----:B------:R-:W-:Y:S01]  /*5570*/  @!UPT UIADD3 URZ, UPT, UPT, URZ, URZ, URZ ;  /* 0x000000fffffff290 */ /* 0x000fe2000fffe0ff */
[----:B-1----:R-:W-:Y:S02]  /*5580*/  @P0 SHF.R.U32.HI R0, RZ, 0x10, R5 ;  /* 0x00000010ff000819 */ /* 0x002fe40000011605 */
        /* <DEDUP_REMOVED lines=12> */
[----:B------:R-:W2:Y:S01]  /*5650*/  LDCU UR12, c[0x0][0xb20] ;  /* 0x00016400ff0c77ac */ /* 0x000ea20008000800 */
[----:B------:R-:W-:Y:S02]  /*5660*/  UIMAD.WIDE.U32 UR4, UR58, UR55, URZ ;  /* 0x000000373a0472a5 */ /* 0x000fe4000f8e00ff */
[----:B------:R-:W-:Y:S02]  /*5670*/  UIMAD.WIDE.U32 UR6, UR59, UR52, URZ ;  /* 0x000000343b0672a5 */ /* 0x000fe4000f8e00ff */
[----:B------:R-:W-:Y:S02]  /*5680*/  UISETP.NE.AND UP0, UPT, UR54, 0x1, UPT ;  /* 0x000000013600788c */ /* 0x000fe4000bf05270 */
[----:B------:R-:W-:Y:S02]  /*5690*/  UIMAD.WIDE.U32 UR8, UR37, UR55, URZ ;  /* 0x00000037250872a5 */ /* 0x000fe4000f8e00ff */
[----:B------:R-:W-:Y:S02]  /*56a0*/  UIMAD.WIDE.U32 UR10, UR38, UR52, URZ ;  /* 0x00000034260a72a5 */ /* 0x000fe4000f8e00ff */
[----:B------:R-:W-:Y:S02]  /*56b0*/  UISETP.NE.AND UP1, UPT, UR43, 0x1, UPT ;  /* 0x000000012b00788c */ /* 0x000fe4000bf25270 */
[----:B------:R-:W-:Y:S01]  /*56c0*/  UISETP.NE.AND UP2, UPT, UR42, 0x1, UPT ;  /* 0x000000012a00788c */ /* 0x000fe2000bf45270 */
[----:B------:R-:W-:Y:S02]  /*56d0*/  UMOV UR4, UR5 ;  /* 0x0000000500047c82 */ /* 0x000fe40008000000 */
[----:B--2---:R-:W-:Y:S03]  /*56e0*/  USHF.R.U32.HI UR5, URZ, UR12, UR4 ;  /* 0x0000000cff057299 */ /* 0x004fe60008011604 */
[----:B------:R-:W-:Y:S02]  /*56f0*/  UMOV UR4, UR7 ;  /* 0x0000000700047c82 */ /* 0x000fe40008000000 */
[----:B------:R-:W-:Y:S02]  /*5700*/  USHF.R.U32.HI UR7, URZ, UR53, UR4 ;  /* 0x00000035ff077299 */ /* 0x000fe40008011604 */
[----:B------:R-:W-:Y:S02]  /*5710*/  USEL UR4, UR58, UR5, !UP0 ;  /* 0x000000053a047287 */ /* 0x000fe4000c000000 */
[----:B------:R-:W-:Y:S01]  /*5720*/  USEL UR7, UR59, UR7, !UP1 ;  /* 0x000000073b077287 */ /* 0x000fe2000c800000 */
[----:B------:R-:W-:Y:S01]  /*5730*/  UMOV UR5, UR9 ;  /* 0x0000000900057c82 */ /* 0x000fe20008000000 */
[----:B------:R-:W-:Y:S02]  /*5740*/  UIMAD.WIDE.U32 UR8, UR4, UR40, URZ ;  /* 0x00000028040872a5 */ /* 0x000fe4000f8e00ff */
[----:B------:R-:W-:Y:S03]  /*5750*/  USHF.R.U32.HI UR6, URZ, UR12, UR5 ;  /* 0x0000000cff067299 */ /* 0x000fe60008011605 */
[----:B------:R-:W-:Y:S01]  /*5760*/  UMOV UR5, UR11 ;  /* 0x0000000b00057c82 */ /* 0x000fe20008000000 */
[----:B------:R-:W-:Y:S02]  /*5770*/  UIMAD.WIDE.U32 UR10, UR7, UR40, URZ ;  /* 0x00000028070a72a5 */ /* 0x000fe4000f8e00ff */
[----:B------:R-:W-:Y:S02]  /*5780*/  USHF.R.U32.HI UR12, URZ, UR53, UR5 ;  /* 0x00000035ff0c7299 */ /* 0x000fe40008011605 */
[----:B------:R-:W-:Y:S01]  /*5790*/  USEL UR6, UR37, UR6, !UP0 ;  /* 0x0000000625067287 */ /* 0x000fe2000c000000 */
[----:B------:R-:W-:Y:S02]  /*57a0*/  UMOV UR5, UR9 ;  /* 0x0000000900057c82 */ /* 0x000fe40008000000 */
[----:B------:R-:W-:Y:S01]  /*57b0*/  UMOV UR10, UR11 ;  /* 0x0000000b000a7c82 */ /* 0x000fe20008000000 */
[----:B------:R-:W-:Y:S02]  /*57c0*/  @UP2 USHF.R.U32.HI UR4, URZ, UR41, UR5 ;  /* 0x00000029ff042299 */ /* 0x000fe40008011605 */
[----:B------:R-:W-:Y:S02]  /*57d0*/  @UP2 USHF.R.U32.HI UR7, URZ, UR41, UR10 ;  /* 0x00000029ff072299 */ /* 0x000fe4000801160a */
[----:B------:R-:W-:Y:S02]  /*57e0*/  UIMAD UR4, UR42, UR4, URZ ;  /* 0x000000042a0472a4 */ /* 0x000fe4000f8e02ff */
        /* <DEDUP_REMOVED lines=8> */
[----:B------:R-:W-:Y:S02]  /*5870*/  USEL UR11, UR6, UR4, !UP2 ;  /* 0x00000004060b7287 */ /* 0x000fe4000d000000 */
[----:B------:R-:W-:Y:S02]  /*5880*/  UIADD3 UR8, UPT, UPT, -UR5, URZ, URZ ;  /* 0x000000ff05087290 */ /* 0x000fe4000fffe1ff */
[----:B------:R-:W-:Y:S01]  /*5890*/  UIADD3 UR10, UPT, UPT, -UR11, URZ, URZ ;  /* 0x000000ff0b0a7290 */ /* 0x000fe2000fffe1ff */
[----:B------:R-:W-:Y:S01]  /*58a0*/  @!UP0 UMOV UR4, UR9 ;  /* 0x0000000900048c82 */ /* 0x000fe20008000000 */
[----:B------:R-:W-:Y:S02]  /*58b0*/  UIADD3 UR9, UPT, UPT, -UR6, URZ, URZ ;  /* 0x000000ff06097290 */ /* 0x000fe4000fffe1ff */
[----:B------:R-:W-:Y:S02]  /*58c0*/  @!UP0 USHF.R.U32.HI UR4, URZ, UR41, UR4 ;  /* 0x00000029ff048299 */ /* 0x000fe40008011604 */
[----:B------:R-:W-:Y:S02]  /*58d0*/  UIMAD UR10, UR42, UR10, UR6 ;  /* 0x0000000a2a0a72a4 */ /* 0x000fe4000f8e0206 */
[----:B------:R-:W-:Y:S04]  /*58e0*/  @!UP0 USEL UR4, UR5, UR4, !UP2 ;  /* 0x0000000405048287 */ /* 0x000fe8000d000000 */
[----:B------:R-:W-:Y:S02]  /*58f0*/  @!UP0 UIMAD UR10, UR7, UR10, UR4 ;  /* 0x0000000a070a82a4 */ /* 0x000fe4000f8e0204 */
[----:B------:R-:W-:Y:S02]  /*5900*/  @!UP0 UIADD3 UR11, UPT, UPT, UR11, -UR4, URZ ;  /* 0x800000040b0b8290 */ /* 0x000fe4000fffe0ff */
[----:B------:R-:W-:Y:S02]  /*5910*/  UIMAD UR7, UR43, UR8, UR38 ;  /* 0x000000082b0772a4 */ /* 0x000fe4000f8e0226 */
[----:B------:R-:W-:Y:S02]  /*5920*/  @!UP0 UIMAD UR6, UR11, UR42, UR5 ;  /* 0x0000002a0b0682a4 */ /* 0x000fe4000f8e0205 */
[----:B------:R-:W-:Y:S01]  /*5930*/  UIMAD UR4, UR54, UR9, UR37 ;  /* 0x00000009360472a4 */ /* 0x000fe2000f8e0225 */
[----:B------:R-:W-:Y:S02]  /*5940*/  @!UP0 UMOV UR5, UR10 ;  /* 0x0000000a00058c82 */ /* 0x000fe40008000000 */
[----:B------:R-:W-:Y:S02]  /*5950*/  UIMAD UR38, UR5, UR43, UR7 ;  /* 0x0000002b052672a4 */ /* 0x000fe4000f8e0207 */
[----:B------:R-:W-:Y:S11]  /*5960*/  UIMAD UR37, UR6, UR54, UR4 ;  /* 0x00000036062572a4 */ /* 0x000ff6000f8e0204 */
[----:B------:R-:W-:Y:S01]  /*5970*/  @!UPT UIADD3 URZ, UPT, UPT, URZ, URZ, URZ ;  /* 0x000000fffffff290 */ /* 0x000fe2000fffe0ff */
.L_x_91:
[----:B------:R-:W-:Y:S01]  /*5980*/  UISETP.NE.AND UP0, UPT, UR39, 0x1, UPT ;  /* 0x000000012700788c */ /* 0x000fe2000bf05270 */
[----:B------:R-:W-:Y:S01]  /*5990*/  LOP3.LUT P0, RZ, R86, 0x3f0, RZ, 0xc0, !PT ;  /* 0x000003f056ff7812 */ /* 0x000fe2000780c0ff */
[----:B------:R-:W-:Y:S01]  /*59a0*/  USHF.L.U32 UR50, UR16, 0x6, URZ ;  /* 0x0000000610327899 */ /* 0x000fe200080006ff */
[----:B------:R-:W-:Y:S01]  /*59b0*/  BSSY.RECONVERGENT B6, `(.L_x_92) ;  /* 0x0000034000067945 */ /* 0x000fe20003800200 */
[----:B------:R-:W-:Y:S01]  /*59c0*/  USHF.L.U32 UR49, UR20, 0x8, URZ ;  /* 0x0000000814317899 */ /* 0x000fe200080006ff */
[----:B------:R-:W-:Y:S06]  /*59d0*/  IADD3 R88, PT, PT, R88, 0x1, RZ ;  /* 0x0000000158587810 */ /* 0x000fec0007ffe0ff */
[----:B------:R-:W2:Y:S01]  /*59e0*/  @!UP0 LDCU.128 UR12, c[0x0][0xb10] ;  /* 0x00016200ff0c87ac */ /* 0x000ea20008000c00 */
[----:B------:R-:W3:Y:S01]  /*59f0*/  @!UP0 LDCU UR5, c[0x0][0xb0c] ;  /* 0x00016180ff0587ac */ /* 0x000ee20008000800 */
[----:B------:R-:W4:Y:S01]  /*5a00*/  @!UP0 LDCU UR10, c[0x0][0xb20] ;  /* 0x00016400ff0a87ac */ /* 0x000f220008000800 */
[----:B--2---:R-:W-:Y:S02]  /*5a10*/  UIMAD.WIDE.U32 UR8, UR38, UR12, URZ ;  /* 0x0000000c260872a5 */ /* 0x004fe4000f8e00ff */
[----:B------:R-:W-:Y:S02]  /*5a20*/  UIMAD.WIDE.U32 UR6, UR37, UR15, URZ ;  /* 0x0000000f250672a5 */ /* 0x000fe4000f8e00ff */
[----:B------:R-:W-:Y:S03]  /*5a30*/  @!UP0 UISETP.NE.AND UP1, UPT, UR14, 0x1, UPT ;  /* 0x000000010e00888c */ /* 0x000fe6000bf25270 */
[----:B------:R-:W-:Y:S01]  /*5a40*/  @!UP0 UMOV UR4, UR9 ;  /* 0x0000000900048c82 */ /* 0x000fe20008000000 */
[----:B---3--:R-:W-:Y:S02]  /*5a50*/  @!UP0 UISETP.NE.AND UP2, UPT, UR5, 0x1, UPT ;  /* 0x000000010500888c */ /* 0x008fe4000bf45270 */
[----:B------:R-:W-:Y:S01]  /*5a60*/  @!UP0 USHF.R.U32.HI UR4, URZ, UR13, UR4 ;  /* 0x0000000dff048299 */ /* 0x000fe20008011604 */
[----:B------:R-:W-:Y:S02]  /*5a70*/  @!UP0 UMOV UR6, UR7 ;  /* 0x0000000700068c82 */ /* 0x000fe40008000000 */
[----:B----4-:R-:W-:Y:S02]  /*5a80*/  @!UP0 USHF.R.U32.HI UR6, URZ, UR10, UR6 ;  /* 0x0000000aff068299 */ /* 0x010fe40008011606 */
[----:B------:R-:W-:Y:S02]  /*5a90*/  @!UP0 USEL UR7, UR38, UR4, !UP2 ;  /* 0x0000000426078287 */ /* 0x000fe4000d000000 */
[----:B------:R-:W-:Y:S04]  /*5aa0*/  @!UP0 USEL UR6, UR37, UR6, !UP1 ;  /* 0x0000000625068287 */ /* 0x000fe8000c800000 */
[----:B------:R-:W-:Y:S02]  /*5ab0*/  @!UP0 UIADD3 UR4, UPT, UPT, -UR7, UR6, URZ ;  /* 0x0000000607048290 */ /* 0x000fe4000fffe1ff */
[----:B------:R-:W-:Y:S02]  /*5ac0*/  @!UP0 UIADD3 UR6, UPT, UPT, UR7, -UR6, URZ ;  /* 0x8000000607068290 */ /* 0x000fe4000fffe0ff */
[----:B------:R-:W-:Y:S02]  /*5ad0*/  @!UP0 UIMAD UR38, UR4, UR5, UR38 ;  /* 0x00000005042682a4 */ /* 0x000fe4000f8e0226 */
[----:B------:R-:W-:Y:S01]  /*5ae0*/  @!UP0 UIMAD UR37, UR6, UR14, UR37 ;  /* 0x0000000e062582a4 */ /* 0x000fe2000f8e0225 */
[----:B------:R-:W-:Y:S11]  /*5af0*/  @!P0 BRA `(.L_x_93) ;  /* 0x00000000007c8947 */ /* 0x000ff60003800000 */
[----:B------:R-:W2:Y:S01]  /*5b00*/  LDCU.64 UR8, c[0x4][0x80] ;  /* 0x01001000ff0877ac */ /* 0x000ea20008000a00 */
[----:B------:R-:W-:Y:S01]  /*5b10*/  MOV R2, 0x0 ;  /* 0x0000000000027802 */ /* 0x000fe20000000f00 */
[----:B------:R-:W-:Y:S02]  /*5b20*/  HFMA2 R12, -RZ, RZ, 0, 5.9604644775390625e-08 ;  /* 0x00000001ff0c7431 */ /* 0x000fe400000001ff */
[----:B------:R-:W-:Y:S01]  /*5b30*/  IMAD.MOV.U32 R8, RZ, RZ, 0x70 ;  /* 0x00000070ff087424 */ /* 0x000fe200078e00ff */
[----:B------:R3:W4:Y:S01]  /*5b40*/  LDC.64 R14, c[0x4][R2] ;  /* 0x01000000020e7b82 */ /* 0x0007220000000a00 */
[----:B------:R-:W1:Y:S01]  /*5b50*/  LDCU.64 UR6, c[0x4][0x88] ;  /* 0x01001100ff0677ac */ /* 0x000e620008000a00 */
[----:B------:R-:W-:Y:S01]  /*5b60*/  IMAD.MOV.U32 R13, RZ, RZ, RZ ;  /* 0x000000ffff0d7224 */ /* 0x000fe200078e00ff */
[----:B------:R-:W1:Y:S01]  /*5b70*/  LDCU.64 UR4, c[0x4][0x8] ;  /* 0x01000100ff0477ac */ /* 0x000e620008000a00 */
[----:B--2---:R-:W-:Y:S01]  /*5b80*/  MOV R5, UR9 ;  /* 0x0000000900057c02 */ /* 0x004fe20008000f00 */
[----:B------:R-:W-:Y:S01]  /*5b90*/  IMAD.U32 R4, RZ, RZ, UR8 ;  /* 0x00000008ff047e24 */ /* 0x000fe2000f8e00ff */
[----:B-1----:R-:W-:Y:S01]  /*5ba0*/  MOV R7, UR7 ;  /* 0x0000000700077c02 */ /* 0x002fe20008000f00 */
[----:B------:R-:W-:Y:S01]  /*5bb0*/  IMAD.U32 R6, RZ, RZ, UR6 ;  /* 0x00000006ff067e24 */ /* 0x000fe2000f8e00ff */
[----:B------:R-:W-:Y:S01]  /*5bc0*/  MOV R11, UR5 ;  /* 0x00000005000b7c02 */ /* 0x000fe20008000f00 */
[----:B------:R-:W-:Y:S02]  /*5bd0*/  IMAD.U32 R10, RZ, RZ, UR4 ;  /* 0x00000004ff0a7e24 */ /* 0x000fe4000f8e00ff */
[----:B------:R-:W-:Y:S07]  /*5be0*/  LEPC R20, `(.L_x_94) ;  /* 0x000000001014794e */ /* 0x000fee0000000000 */
[----:B---345:R-:W-:Y:S05]  /*5bf0*/  CALL.ABS.NOINC R14 ;  /* 0x000000000e007343 */ /* 0x038fea0003c00000 */
.L_x_94:
[----:B------:R-:W1:Y:S01]  /*5c00*/  LDCU.64 UR8, c[0x4][0x80] ;  /* 0x01001000ff0877ac */ /* 0x000e620008000a00 */
[----:B------:R-:W2:Y:S01]  /*5c10*/  LDC.64 R2, c[0x4][R2] ;  /* 0x0100000002027b82 */ /* 0x000ea20000000a00 */
[----:B------:R-:W-:Y:S02]  /*5c20*/  HFMA2 R12, -RZ, RZ, 0, 5.9604644775390625e-08 ;  /* 0x00000001ff0c7431 */ /* 0x000fe400000001ff */
[----:B------:R-:W-:Y:S02]  /*5c30*/  IMAD.MOV.U32 R8, RZ, RZ, 0x70 ;  /* 0x00000070ff087424 */ /* 0x000fe400078e00ff */
[----:B------:R-:W-:Y:S01]  /*5c40*/  IMAD.MOV.U32 R13, RZ, RZ, RZ ;  /* 0x000000ffff0d7224 */ /* 0x000fe200078e00ff */
[----:B------:R-:W3:Y:S01]  /*5c50*/  LDCU.64 UR6, c[0x4][0x88] ;  /* 0x01001100ff0677ac */ /* 0x000ee20008000a00 */
[----:B------:R-:W4:Y:S01]  /*5c60*/  LDCU.64 UR4, c[0x4][0x8] ;  /* 0x01000100ff0477ac */ /* 0x000f220008000a00 */
[----:B-1----:R-:W-:Y:S02]  /*5c70*/  MOV R4, UR8 ;  /* 0x0000000800047c02 */ /* 0x002fe40008000f00 */
[----:B------:R-:W-:Y:S02]  /*5c80*/  MOV R5, UR9 ;  /* 0x0000000900057c02 */ /* 0x000fe40008000f00 */
[----:B---3--:R-:W-:Y:S01]  /*5c90*/  MOV R7, UR7 ;  /* 0x0000000700077c02 */ /* 0x008fe20008000f00 */
[----:B------:R-:W-:Y:S01]  /*5ca0*/  IMAD.U32 R6, RZ, RZ, UR6 ;  /* 0x00000006ff067e24 */ /* 0x000fe2000f8e00ff */
[----:B----4-:R-:W-:Y:S01]  /*5cb0*/  MOV R11, UR5 ;  /* 0x00000005000b7c02 */ /* 0x010fe20008000f00 */
[----:B------:R-:W-:Y:S02]  /*5cc0*/  IMAD.U32 R10, RZ, RZ, UR4 ;  /* 0x00000004ff0a7e24 */ /* 0x000fe4000f8e00ff */
[----:B------:R-:W-:Y:S07]  /*5cd0*/  LEPC R20, `(.L_x_93) ;  /* 0x000000001014794e */ /* 0x000fee0000000000 */
[----:B--2---:R-:W-:Y:S05]  /*5ce0*/  CALL.ABS.NOINC R2 ;  /* 0x0000000002007343 */ /* 0x004fea0003c00000 */
.L_x_93:
[----:B------:R-:W-:Y:S05]  /*5cf0*/  BSYNC.RECONVERGENT B6 ;  /* 0x0000000000067941 */ /* 0x000fea0003800200 */
.L_x_92:
[----:B------:R-:W-:Y:S01]  /*5d00*/  R2UR UR4, R85 ;  /* 0x00000000550472ca */ /* 0x000fe200000e0000 */
[----:B------:R-:W-:Y:S01]  /*5d10*/  UISETP.NE.U32.AND UP0, UPT, UR62, URZ, UPT ;  /* 0x000000ff3e00728c */ /* 0x000fe2000bf05070 */
[----:B------:R-:W-:Y:S02]  /*5d20*/  ISETP.NE.U32.AND P4, PT, R78, RZ, PT ;  /* 0x000000ff4e00720c */ /* 0x000fe40003f85070 */
[----:B------:R-:W-:Y:S01]  /*5d30*/  ISETP.NE.U32.AND P2, PT, RZ, UR56, PT ;  /* 0x00000038ff007c0c */ /* 0x000fe2000bf45070 */
[----:B------:R-:W-:Y:S01]  /*5d40*/  UISETP.NE.AND.EX UP1, UPT, UR63, URZ, UPT, UP0 ;  /* 0x000000ff3f00728c */ /* 0x000fe2000bf25300 */
[----:B------:R-:W-:Y:S01]  /*5d50*/  ISETP.NE.AND.EX P4, PT, R79, RZ, PT, P4 ;  /* 0x000000ff4f00720c */ /* 0x000fe20003f85340 */
[----:B------:R-:W-:Y:S01]  /*5d60*/  UPLOP3.LUT UP0, UPT, UPT, UPT, UPT, 0x40, 0x4 ;  /* 0x000000000004789c */ /* 0x000fe20003f0e870 */
[----:B------:R-:W-:Y:S05]  /*5d70*/  ISETP.NE.AND.EX P2, PT, RZ, UR57, PT, P2 ;  /* 0x00000039ff007c0c */ /* 0x000fea000bf45320 */
[----:B------:R-:W-:Y:S06]  /*5d80*/  UISETP.NE.AND UP2, UPT, UR4, URZ, UPT ;  /* 0x000000ff0400728c */ /* 0x000fec000bf45270 */
[----:B------:R-:W-:Y:S05]  /*5d90*/  PLOP3.LUT P1, PT, PT, PT, UP2, 0x80, 0x8 ;  /* 0x000000000008781c */ /* 0x000fea0003f2f028 */
[----:B------:R-:W-:Y:S06]  /*5da0*/  @UP2 UPLOP3.LUT UP0, UPT, UPT, UPT, UP1, 0x80, 0x8 ;  /* 0x000000000008289c */ /* 0x000fec0003f0f010 */
[----:B------:R-:W-:Y:S01]  /*5db0*/  PLOP3.LUT P0, PT, PT, PT, UP0, 0x80, 0x8 ;  /* 0x000000000008781c */ /* 0x000fe20003f0f008 */
[----:B------:R-:W-:Y:S01]  /*5dc0*/  @!UPT UIADD3 URZ, UPT, UPT, URZ, URZ, URZ ;  /* 0x000000fffffff290 */ /* 0x000fe2000fffe0ff */
[----:B------:R-:W-:Y:S11]  /*5dd0*/  BRA.U !UP1, `(.L_x_95) ;  /* 0x00000001093c7547 */ /* 0x000ff6000b800000 */
[----:B------:R-:W-:Y:S01]  /*5de0*/  UISETP.NE.U32.AND UP0, UPT, UR56, URZ, UPT ;  /* 0x000000ff3800728c */ /* 0x000fe2000bf05070 */
[----:B-1----:R-:W-:Y:S01]  /*5df0*/  HFMA2 R0, -RZ, RZ, 0, 5.9604644775390625e-08 ;  /* 0x00000001ff007431 */ /* 0x002fe200000001ff */
[----:B------:R-:W1:Y:S01]  /*5e00*/  LDCU.64 UR8, c[0x0][0x358] ;  /* 0x00006b00ff0877ac */ /* 0x000e620008000a00 */
[----:B------:R-:W-:Y:S01]  /*5e10*/  IMAD.MOV.U32 R81, RZ, RZ, 0x1 ;  /* 0x00000001ff517424 */ /* 0x000fe200078e00ff */
[----:B------:R-:W-:Y:S06]  /*5e20*/  UISETP.NE.AND.EX UP0, UPT, UR57, URZ, UPT, UP0 ;  /* 0x000000ff3900728c */ /* 0x000fec000bf05300 */
[----:B------:R-:W-:Y:S05]  /*5e30*/  PLOP3.LUT P3, PT, PT, PT, UP0, 0x80, 0x8 ;  /* 0x000000000008781c */ /* 0x000fea0003f6f008 */
[----:B------:R-:W2:Y:S01]  /*5e40*/  @UP0 LDCU.64 UR4, c[0x0][0x888] ;  /* 0x00011100ff0407ac */ /* 0x000ea20008000a00 */
[----:B------:R-:W-:Y:S07]  /*5e50*/  @UP0 UIMAD UR6, UR36, UR62, URZ ;  /* 0x0000003e240602a4 */ /* 0x000fee000f8e02ff */
[----:B------:R-:W-:Y:S01]  /*5e60*/  @!P3 PRMT R81, R0, 0x7610, R81 ;  /* 0x000076100051b816 */ /* 0x000fe20000000051 */
[----:B--2---:R-:W-:Y:S06]  /*5e70*/  @UP0 UIMAD.WIDE UR4, UR6, 0x4, UR4 ;  /* 0x00000004060408a5 */ /* 0x004fec000f8e0204 */
[----:B------:R-:W-:Y:S01]  /*5e80*/  IMAD.U32 R2, RZ, RZ, UR4 ;  /* 0x00000004ff027e24 */ /* 0x000fe2000f8e00ff */
[----:B------:R-:W-:Y:S04]  /*5e90*/  MOV R3, UR5 ;  /* 0x0000000500037c02 */ /* 0x000fe80008000f00 */
[----:B------:R-:W2:Y:S01]  /*5ea0*/  @!UP0 LDCU UR4, c[0x0][0x880] ;  /* 0x00011000ff0487ac */ /* 0x000ea20008000800 */
[----:B-1---5:R3:W5:Y:S02]  /*5eb0*/  @P3 LDG.E R41, desc[UR8][R2.64] ;  /* 0x0000000802293981 */ /* 0x022764000c1e1900 */
[----:B--23--:R-:W-:Y:S02]  /*5ec0*/  @!P3 IMAD.U32 R41, RZ, RZ, UR4 ;  /* 0x00000004ff29be24 */ /* 0x00cfe4000f8e00ff */
.L_x_95:
[----:B------:R-:W-:Y:S05]  /*5ed0*/  @!P4 BRA `(.L_x_96) ;  /* 0x000000000024c947 */ /* 0x000fea0003800000 */
[----:B------:R-:W-:Y:S01]  /*5ee0*/  ISETP.NE.U32.AND P3, PT, R76, RZ, PT ;  /* 0x000000ff4c00720c */ /* 0x000fe20003f65070 */
[----:B------:R-:W2:Y:S03]  /*5ef0*/  LDCU.64 UR4, c[0x0][0x358] ;  /* 0x00006b00ff0477ac */ /* 0x000ea60008000a00 */
[----:B------:R-:W-:Y:S11]  /*5f00*/  ISETP.NE.AND.EX P3, PT, R77, RZ, PT, P3 ;  /* 0x000000ff4d00720c */ /* 0x000ff60003f65330 */
[----:B------:R-:W-:Y:S02]  /*5f10*/  @!UPT UIADD3 URZ, UPT, UPT, URZ, URZ, URZ ;  /* 0x000000fffffff290 */ /* 0x000fe4000fffe0ff */
[----:B------:R-:W3:Y:S01]  /*5f20*/  @P3 LDC.64 R2, c[0x0][0x8a8] ;  /* 0x00022a00ff023b82 */ /* 0x000ee20000000a00 */
[----:B-1----:R-:W-:Y:S04]  /*5f30*/  @P3 IMAD R0, R78, UR36, RZ ;  /* 0x000000244e003c24 */ /* 0x002fe8000f8e02ff */
[----:B---3--:R-:W-:Y:S05]  /*5f40*/  @P3 IMAD.WIDE R2, R0, 0x4, R2 ;  /* 0x0000000400023825 */ /* 0x008fea00078e0202 */
[----:B--2--5:R2:W5:Y:S02]  /*5f50*/  @P3 LDG.E R38, desc[UR4][R2.64] ;  /* 0x0000000402263981 */ /* 0x024564000c1e1900 */
[----:B--2---:R-:W3:Y:S02]  /*5f60*/  @!P3 LDC R38, c[0x0][0x8a0] ;  /* 0x00022800ff26bb82 */ /* 0x004ee40000000800 */
.L_x_96:
[----:B-----5:R-:W-:Y:S01]  /*5f70*/  FSETP.NEU.AND P3, PT, R41, RZ, PT ;  /* 0x000000ff2900720b */ /* 0x020fe20003f6d000 */
[----:B------:R-:W-:Y:S01]  /*5f80*/  IMAD.SHL.U32 R47, R80, 0x2, RZ ;  /* 0x00000002502f7824 */ /* 0x000fe200078e00ff */
[----:B------:R-:W-:Y:S01]  /*5f90*/  SEL R5, RZ, 0xffffffff, P2 ;  /* 0xffffffffff057807 */ /* 0x000fe20001000000 */
[----:B------:R-:W-:Y:S01]  /*5fa0*/  BSSY B1, `(.L_x_97) ;  /* 0x0000044000017945 */ /* 0x000fe20003800000 */
[----:B------:R-:W-:Y:S01]  /*5fb0*/  @P1 LOP3.LUT P2, RZ, R81, 0xff, RZ, 0xc0, !PT ;  /* 0x000000ff51ff1812 */ /* 0x000fe2000784c0ff */
[----:B------:R-:W-:Y:S01]  /*5fc0*/  VIADD R97, R47, UR44 ;  /* 0x0000002c2f617c36 */ /* 0x000fe20008000000 */
[----:B------:R-:W-:Y:S01]  /*5fd0*/  @P1 SEL R2, RZ, 0xffffffff, P3 ;  /* 0xffffffffff021807 */ /* 0x000fe20001800000 */
[----:B------:R-:W-:Y:S01]  /*5fe0*/  IMAD.MOV.U32 R60, RZ, RZ, 0x1 ;  /* 0x00000001ff3c7424 */ /* 0x000fe200078e00ff */
[----:B------:R-:W-:Y:S01]  /*5ff0*/  LOP3.LUT R91, R91, 0x1, RZ, 0x3c, !PT ;  /* 0x000000015b5b7812 */ /* 0x000fe200078e3cff */
[----:B------:R-:W-:Y:S01]  /*6000*/  IMAD.MOV.U32 R46, RZ, RZ, RZ ;  /* 0x000000ffff2e7224 */ /* 0x000fe200078e00ff */
[----:B------:R-:W-:Y:S02]  /*6010*/  @P0 SEL R2, R5, R2, !P2 ;  /* 0x0000000205020207 */ /* 0x000fe40005000000 */
[----:B------:R-:W-:Y:S02]  /*6020*/  CS2R R74, SRZ ;  /* 0x00000000004a7805 */ /* 0x000fe4000001ff00 */
[----:B------:R-:W-:Y:S02]  /*6030*/  LEA R98, R36, UR44, 0x3 ;  /* 0x0000002c24627c11 */ /* 0x000fe4000f8e18ff */
[----:B------:R-:W-:Y:S02]  /*6040*/  CS2R R72, SRZ ;  /* 0x0000000000487805 */ /* 0x000fe4000001ff00 */
[----:B------:R-:W-:Y:S02]  /*6050*/  @P1 LOP3.LUT R2, R2, 0x1, RZ, 0xc0, !PT ;  /* 0x0000000102021812 */ /* 0x000fe400078ec0ff */
[----:B------:R-:W-:Y:S02]  /*6060*/  CS2R R66, SRZ ;  /* 0x0000000000427805 */ /* 0x000fe4000001ff00 */
[----:B------:R-:W-:Y:S02]  /*6070*/  SHF.L.U32 R3, R90, 0x1f, RZ ;  /* 0x0000001f5a037819 */ /* 0x000fe400000006ff */
[----:B------:R-:W-:Y:S02]  /*6080*/  CS2R R64, SRZ ;  /* 0x0000000000407805 */ /* 0x000fe4000001ff00 */
[----:B------:R-:W-:Y:S02]  /*6090*/  ISETP.NE.U32.OR P6, PT, R2, 0x1, !P1 ;  /* 0x000000010200780c */ /* 0x000fe40004fc5470 */
[----:B------:R-:W-:Y:S02]  /*60a0*/  CS2R R58, SRZ ;  /* 0x00000000003a7805 */ /* 0x000fe4000001ff00 */
[----:B------:R-:W-:Y:S02]  /*60b0*/  PLOP3.LUT P2, PT, PT, PT, UP1, 0x80, 0x8 ;  /* 0x000000000008781c */ /* 0x000fe40003f4f018 */
[----:B------:R-:W-:Y:S02]  /*60c0*/  CS2R R56, SRZ ;  /* 0x0000000000387805 */ /* 0x000fe4000001ff00 */
[----:B------:R-:W-:Y:S02]  /*60d0*/  LEA.HI R39, R36, R36, RZ, 0x1 ;  /* 0x0000002424277211 */ /* 0x000fe400078f08ff */
[----:B------:R-:W-:Y:S02]  /*60e0*/  CS2R R50, SRZ ;  /* 0x0000000000327805 */ /* 0x000fe4000001ff00 */
[----:B------:R-:W-:Y:S02]  /*60f0*/  LOP3.LUT P4, R87, R81, 0xff, RZ, 0xc0, !PT ;  /* 0x000000ff51577812 */ /* 0x000fe4000788c0ff */
[----:B------:R-:W-:Y:S02]  /*6100*/  CS2R R48, SRZ ;  /* 0x0000000000307805 */ /* 0x000fe4000001ff00 */
[----:B------:R-:W-:Y:S01]  /*6110*/  SEL R2, RZ, 0xffffffff, P3 ;  /* 0xffffffffff027807 */ /* 0x000fe20001800000 */
[C---:B-1----:R-:W-:Y:S01]  /*6120*/  IMAD.SHL.U32 R0, R39.reuse, 0x80, RZ ;  /* 0x0000008027007824 */ /* 0x042fe200078e00ff */
[----:B------:R-:W-:Y:S01]  /*6130*/  LOP3.LUT R39, R39, 0xffe, RZ, 0xc0, !PT ;  /* 0x00000ffe27277812 */ /* 0x000fe200078ec0ff */
[----:B------:R-:W-:Y:S01]  /*6140*/  VIADD R99, R97, 0x400 ;  /* 0x0000040061637836 */ /* 0x000fe20000000000 */
[----:B------:R-:W-:Y:S01]  /*6150*/  P2R R95, PR, RZ, 0x40 ;  /* 0x00000040ff5f7803 */ /* 0x000fe20000000000 */
[----:B------:R-:W-:Y:S01]  /*6160*/  IMAD.IADD R96, R92, 0x1, R97 ;  /* 0x000000015c607824 */ /* 0x000fe200078e0261 */
[----:B------:R-:W-:Y:S01]  /*6170*/  @P6 SHF.L.U32 R4, R91, 0x1f, RZ ;  /* 0x0000001f5b046819 */ /* 0x000fe200000006ff */
[----:B------:R-:W-:Y:S01]  /*6180*/  IMAD.IADD R39, R36, 0x1, -R39 ;  /* 0x0000000124277824 */ /* 0x000fe200078e0a27 */
[----:B------:R-:W-:Y:S02]  /*6190*/  @P2 SEL R2, R5, R2, !P4 ;  /* 0x0000000205022207 */ /* 0x000fe40006000000 */
[----:B------:R-:W1:Y:S01]  /*61a0*/  @P6 SYNCS.PHASECHK.TRANS64.TRYWAIT P1, [UR44+0x40], R4 ;  /* 0x00004004ff0065a7 */ /* 0x000e62000802112c */
[----:B------:R-:W-:Y:S02]  /*61b0*/  LOP3.LUT R0, R0, 0xffffff00, RZ, 0xc0, !PT ;  /* 0xffffff0000007812 */ /* 0x000fe400078ec0ff */
[----:B------:R-:W-:Y:S03]  /*61c0*/  LOP3.LUT R2, R2, 0x1, RZ, 0xc0, !PT ;  /* 0x0000000102027812 */ /* 0x000fe600078ec0ff */
[----:B------:R-:W-:Y:S01]  /*61d0*/  IMAD.IADD R0, R37, 0x1, R0 ;  /* 0x0000000125007824 */ /* 0x000fe200078e0200 */
[----:B------:R-:W-:Y:S03]  /*61e0*/  ISETP.NE.U32.AND P5, PT, R2, 0x1, PT ;  /* 0x000000010200780c */ /* 0x000fe60003fa5070 */
[----:B------:R-:W-:Y:S01]  /*61f0*/  IMAD R39, R39, 0x100000, R0 ;  /* 0x0010000027277824 */ /* 0x000fe200078e0200 */
[----:B------:R-:W-:Y:S01]  /*6200*/  P2R R61, PR, RZ, 0x20 ;  /* 0x00000020ff3d7803 */ /* 0x000fe20000000000 */
[----:B------:R2:W4:Y:S01]  /*6210*/  SYNCS.PHASECHK.TRANS64.TRYWAIT P0, [R98+URZ+0xb0], R3 ;  /* 0x0000b003620075a7 */ /* 0x00052200080011ff */
[----:B-1----:R-:W-:Y:S01]  /*6220*/  @P6 SEL R60, RZ, 0x1, !P1 ;  /* 0x00000001ff3c6807 */ /* 0x002fe20004800000 */
[----:B--2---:R-:W-:Y:S06]  /*6230*/  @!P6 BRA `(.L_x_98) ;  /* 0x000000000068e947 */ /* 0x004fec0003800000 */
[C---:B------:R-:W-:Y:S01]  /*6240*/  @P5 IMAD R5, R93.reuse, 0x2, R99 ;  /* 0x000000025d055824 */ /* 0x040fe200078e0263 */
[----:B------:R-:W-:Y:S01]  /*6250*/  ISETP.NE.AND P1, PT, R60, RZ, PT ;  /* 0x000000ff3c00720c */ /* 0x000fe20003f25270 */
[----:B------:R-:W-:Y:S01]  /*6260*/  @P5 IMAD R2, R93, 0x2, R97 ;  /* 0x000000025d025824 */ /* 0x000fe200078e0261 */
[----:B------:R-:W-:Y:S01]  /*6270*/  BSSY B0, `(.L_x_99) ;  /* 0x000000e000007945 */ /* 0x000fe20003800000 */
[----:B------:R-:W-:Y:S01]  /*6280*/  IMAD.MOV.U32 R74, RZ, RZ, RZ ;  /* 0x000000ffff4a7224 */ /* 0x000fe200078e00ff */
[----:B------:R-:W-:Y:S01]  /*6290*/  CS2R R66, SRZ ;  /* 0x0000000000427805 */ /* 0x000fe2000001ff00 */
[----:B------:R-:W-:Y:S01]  /*62a0*/  @P5 IMAD.IADD R4, R92, 0x1, R5 ;  /* 0x000000015c045824 */ /* 0x000fe200078e0205 */
[----:B------:R-:W-:Y:S02]  /*62b0*/  CS2R R64, SRZ ;  /* 0x0000000000407805 */ /* 0x000fe4000001ff00 */
[----:B------:R-:W-:Y:S02]  /*62c0*/  CS2R R72, SRZ ;  /* 0x0000000000487805 */ /* 0x000fe4000001ff00 */
[----:B------:R-:W-:Y:S02]  /*62d0*/  CS2R R50, SRZ ;  /* 0x0000000000327805 */ /* 0x000fe4000001ff00 */
[----:B------:R-:W-:Y:S02]  /*62e0*/  CS2R R48, SRZ ;  /* 0x0000000000307805 */ /* 0x000fe4000001ff00 */
[----:B------:R-:W-:Y:S02]  /*62f0*/  CS2R R58, SRZ ;  /* 0x00000000003a7805 */ /* 0x000fe4000001ff00 */
[----:B------:R-:W-:Y:S01]  /*6300*/  CS2R R56, SRZ ;  /* 0x0000000000387805 */ /* 0x000fe2000001ff00 */
[----:B------:R-:W-:Y:S06]  /*6310*/  @P1 BRA `(.L_x_100) ;  /* 0x00000000000c1947 */ /* 0x000fec0003800000 */
[----:B------:R-:W-:Y:S04]  /*6320*/  SHF.L.U32 R5, R91, 0x1f, RZ ;  /* 0x0000001f5b057819 */ /* 0x000fe800000006ff */
[----:B------:R-:W1:Y:S02]  /*6330*/  SYNCS.PHASECHK.TRANS64.TRYWAIT P1, [UR44+0x40], R5 ;  /* 0x00004005ff0075a7 */ /* 0x000e64000802112c */
[----:B-1----:R-:W-:Y:S05]  /*6340*/  @!P1 BRA `(.L_x_101) ;  /* 0x0000003c00989947 */ /* 0x002fea0003800000 */
.L_x_100:
[----:B------:R-:W-:Y:S05]  /*6350*/  BSYNC B0 ;  /* 0x0000000000007941 */ /* 0x000fea0003800000 */
.L_x_99:
[----:B------:R-:W-:Y:S01]  /*6360*/  ISETP.NE.AND P1, PT, R61, RZ, PT ;  /* 0x000000ff3d00720c */ /* 0x000fe20003f25270 */
[----:B------:R-:W-:Y:S11]  /*6370*/  HFMA2 R46, -RZ, RZ, 0, 5.9604644775390625e-08 ;  /* 0x00000001ff2e7431 */ /* 0x000ff600000001ff */
[----:B------:R-:W-:Y:S01]  /*6380*/  @!UPT UIADD3 URZ, UPT, UPT, URZ, URZ, URZ ;  /* 0x000000fffffff290 */ /* 0x000fe2000fffe0ff */
[----:B------:R-:W-:Y:S05]  /*6390*/  @P1 WARPSYNC.ALL ;  /* 0x0000000000001948 */ /* 0x000fea0003800000 */
[----:B------:R2:W1:Y:S04]  /*63a0*/  @P1 LDSM.16.M88.4 R64, [R2+0x400] ;  /* 0x000400000240183b */ /* 0x0004680000000200 */
[----:B------:R2:W1:Y:S04]  /*63b0*/  @P1 LDSM.16.M88.4 R72, [R4] ;  /* 0x000000000448183b */ /* 0x0004680000000200 */
[----:B------:R2:W1:Y:S04]  /*63c0*/  @P1 LDSM.16.M88.4 R48, [R47+UR44+0x400] ;  /* 0x0004002c2f30183b */ /* 0x0004680008000200 */
[----:B------:R2:W1:Y:S02]  /*63d0*/  @P1 LDSM.16.M88.4 R56, [R96+0x400] ;  /* 0x000400006038183b */ /* 0x0004640000000200 */
.L_x_98:
[----:B------:R-:W-:Y:S05]  /*63e0*/  BSYNC B1 ;  /* 0x0000000000017941 */ /* 0x000fea0003800000 */
.L_x_97:
[----:B-1----:R-:W-:Y:S04]  /*63f0*/  SHF.R.U32.HI R5, RZ, 0x15, R39 ;  /* 0x00000015ff057819 */ /* 0x002fe80000011627 */
[----:B------:R-:W-:Y:S01]  /*6400*/  LOP3.LUT P1, RZ, R5, 0x3, R82, 0x48, !PT ;  /* 0x0000000305ff7812 */ /* 0x000fe20007824852 */
[----:B------:R-:W-:Y:S01]  /*6410*/  @!UPT UIADD3 URZ, UPT, UPT, URZ, URZ, URZ ;  /* 0x000000fffffff290 */ /* 0x000fe2000fffe0ff */
[----:B----4-:R-:W-:Y:S11]  /*6420*/  @P0 BRA `(.L_x_102) ;  /* 0x0000000000080947 */ /* 0x010ff60003800000 */
[----:B------:R-:W1:Y:S02]  /*6430*/  SYNCS.PHASECHK.TRANS64.TRYWAIT P0, [R98+URZ+0xb0], R3 ;  /* 0x0000b003620075a7 */ /* 0x000e6400080011ff */
[----:B-1----:R-:W-:Y:S05]  /*6440*/  @!P0 BRA `(.L_x_103) ;  /* 0x0000003c00708947 */ /* 0x002fea0003800000 */
.L_x_102:
[----:B------:R-:W-:Y:S05]  /*6450*/  @!P1 BRA `(.L_x_104) ;  /* 0x0000000000409947 */ /* 0x000fea0003800000 */
[----:B------:R-:W4:Y:S01]  /*6460*/  LDCU.64 UR8, c[0x4][0x70] ;  /* 0x01000e00ff0877ac */ /* 0x000f220008000a00 */
[----:B-1----:R-:W-:Y:S01]  /*6470*/  MOV R3, 0x0 ;  /* 0x0000000000037802 */ /* 0x002fe20000000f00 */
[----:B------:R-:W-:Y:S02]  /*6480*/  HFMA2 R12, -RZ, RZ, 0, 5.9604644775390625e-08 ;  /* 0x00000001ff0c7431 */ /* 0x000fe400000001ff */
[----:B------:R-:W-:Y:S02]  /*6490*/  IMAD.MOV.U32 R8, RZ, RZ, 0x192 ;  /* 0x00000192ff087424 */ /* 0x000fe400078e00ff */
[----:B------:R-:W-:Y:S01]  /*64a0*/  IMAD.MOV.U32 R13, RZ, RZ, RZ ;  /* 0x000000ffff0d7224 */ /* 0x000fe200078e00ff */
[----:B------:R-:W1:Y:S01]  /*64b0*/  LDCU.64 UR6, c[0x4][0x78] ;  /* 0x01000f00ff0677ac */ /* 0x000e620008000a00 */
[----:B--2---:R-:W2:Y:S01]  /*64c0*/  LDC.64 R2, c[0x4][R3] ;  /* 0x0100000003027b82 */ /* 0x004ea20000000a00 */
[----:B------:R-:W5:Y:S01]  /*64d0*/  LDCU.64 UR4, c[0x4][0x10] ;  /* 0x01000200ff0477ac */ /* 0x000f620008000a00 */
[----:B----4-:R-:W-:Y:S01]  /*64e0*/  MOV R5, UR9 ;  /* 0x0000000900057c02 */ /* 0x010fe20008000f00 */
[----:B------:R-:W-:Y:S01]  /*64f0*/  IMAD.U32 R4, RZ, RZ, UR8 ;  /* 0x00000008ff047e24 */ /* 0x000fe2000f8e00ff */
[----:B-1----:R-:W-:Y:S01]  /*6500*/  MOV R7, UR7 ;  /* 0x0000000700077c02 */ /* 0x002fe20008000f00 */
[----:B------:R-:W-:Y:S01]  /*6510*/  IMAD.U32 R6, RZ, RZ, UR6 ;  /* 0x00000006ff067e24 */ /* 0x000fe2000f8e00ff */
[----:B-----5:R-:W-:Y:S01]  /*6520*/  MOV R11, UR5 ;  /* 0x00000005000b7c02 */ /* 0x020fe20008000f00 */
[----:B------:R-:W-:Y:S02]  /*6530*/  IMAD.U32 R10, RZ, RZ, UR4 ;  /* 0x00000004ff0a7e24 */ /* 0x000fe4000f8e00ff */
[----:B------:R-:W-:Y:S07]  /*6540*/  LEPC R20, `(.L_x_104) ;  /* 0x000000001014794e */ /* 0x000fee0000000000 */
[----:B--23--:R-:W-:Y:S05]  /*6550*/  CALL.ABS.NOINC R2 ;  /* 0x0000000002007343 */ /* 0x00cfea0003c00000 */
.L_x_104:
[----:B------:R-:W-:Y:S05]  /*6560*/  WARPSYNC.ALL ;  /* 0x0000000000007948 */ /* 0x000fea0003800000 */
[----:B------:R-:W-:Y:S01]  /*6570*/  R2UR UR4, R39 ;  /* 0x00000000270472ca */ /* 0x000fe200000e0000 */
[--C-:B------:R-:W-:Y:S01]  /*6580*/  HADD2.F32 R40, -RZ, R48.reuse.H0_H0 ;  /* 0x20000030ff287230 */ /* 0x100fe20000004100 */
[----:B------:R-:W-:Y:S01]  /*6590*/  SHF.L.U32 R62, R93, 0x1, RZ ;  /* 0x000000015d3e7819 */ /* 0x000fe200000006ff */
[----:B------:R-:W-:Y:S01]  /*65a0*/  HADD2.F32 R43, -RZ, R48.H1_H1 ;  /* 0x30000030ff2b7230 */ /* 0x000fe20000004100 */
[----:B------:R-:W-:Y:S01]  /*65b0*/  ISETP.NE.AND P0, PT, R94, RZ, PT ;  /* 0x000000ff5e00720c */ /* 0x000fe20003f05270 */
[----:B------:R-:W-:Y:S01]  /*65c0*/  HADD2.F32 R42, -RZ, R49.H0_H0 ;  /* 0x20000031ff2a7230 */ /* 0x000fe20000004100 */
[----:B------:R-:W-:Y:S01]  /*65d0*/  IADD3 R99, PT, PT, R99, R62, RZ ;  /* 0x0000003e63637210 */ /* 0x000fe20007ffe0ff */
[----:B------:R-:W-:Y:S01]  /*65e0*/  HADD2.F32 R45, -RZ, R51.H0_H0 ;  /* 0x20000033ff2d7230 */ /* 0x000fe20000004100 */
[----:B------:R-:W-:Y:S02]  /*65f0*/  BSSY.RECONVERGENT B0, `(.L_x_105) ;  /* 0x0000085000007945 */ /* 0x000fe40003800200 */
[----:B------:R-:W-:Y:S03]  /*6600*/  IADD3 R100, PT, PT, R92, R99, RZ ;  /* 0x000000635c647210 */ /* 0x000fe60007ffe0ff */
[----:B--2---:R-:W3:Y:S02]  /*6610*/  LDTM.16dp256bit.x8 R4, tmem[UR4] ;  /* 0x00000004000479ee */ /* 0x004ee400081a0000 */
[C---:B---3--:R-:W-:Y:S01]  /*6620*/  FMUL R0, R38.reuse, R4 ;  /* 0x0000000426007220 */ /* 0x048fe20000400000 */
[C---:B------:R-:W-:Y:S01]  /*6630*/  FMUL R2, R38.reuse, R5 ;  /* 0x0000000526027220 */ /* 0x040fe20000400000 */
[C---:B-1----:R-:W-:Y:S01]  /*6640*/  FMUL R3, R38.reuse, R6 ;  /* 0x0000000626037220 */ /* 0x042fe20000400000 */
[C---:B------:R-:W-:Y:S01]  /*6650*/  FMUL R7, R38.reuse, R7 ;  /* 0x0000000726077220 */ /* 0x040fe20000400000 */
[C---:B------:R-:W-:Y:S01]  /*6660*/  FFMA R0, R41.reuse, R40, R0 ;  /* 0x0000002829007223 */ /* 0x040fe20000000000 */
[----:B------:R-:W-:Y:S02]  /*6670*/  HADD2.F32 R40, -RZ, R49.H1_H1 ;  /* 0x30000031ff287230 */ /* 0x000fe40000004100 */
[C---:B------:R-:W-:Y:S01]  /*6680*/  FFMA R2, R41.reuse, R43, R2 ;  /* 0x0000002b29027223 */ /* 0x040fe20000000002 */
[C---:B------:R-:W-:Y:S01]  /*6690*/  FFMA R3, R41.reuse, R42, R3 ;  /* 0x0000002a29037223 */ /* 0x040fe20000000003 */
[--C-:B------:R-:W-:Y:S02]  /*66a0*/  HADD2.F32 R43, -RZ, R50.reuse.H0_H0 ;  /* 0x20000032ff2b7230 */ /* 0x100fe40000004100 */
[----:B------:R-:W-:Y:S01]  /*66b0*/  FMUL R4, R38, R8 ;  /* 0x0000000826047220 */ /* 0x000fe20000400000 */
[----:B------:R-:W-:Y:S01]  /*66c0*/  HADD2.F32 R42, -RZ, R50.H1_H1 ;  /* 0x30000032ff2a7230 */ /* 0x000fe20000004100 */
[----:B------:R-:W-:Y:S01]  /*66d0*/  F2FP.F16.F32.PACK_AB R52, R2, R0 ;  /* 0x000000000234723e */ /* 0x000fe200000000ff */
[C---:B------:R-:W-:Y:S01]  /*66e0*/  FFMA R7, R41.reuse, R40, R7 ;  /* 0x0000002829077223 */ /* 0x040fe20000000007 */
[----:B------:R-:W-:Y:S01]  /*66f0*/  FFMA R4, R41, R43, R4 ;  /* 0x0000002b29047223 */ /* 0x000fe20000000004 */
[C---:B------:R-:W-:Y:S01]  /*6700*/  FMUL R5, R38.reuse, R9 ;  /* 0x0000000926057220 */ /* 0x040fe20000400000 */
[C---:B------:R-:W-:Y:S01]  /*6710*/  FMUL R6, R38.reuse, R10 ;  /* 0x0000000a26067220 */ /* 0x040fe20000400000 */
[----:B------:R-:W-:Y:S01]  /*6720*/  HADD2.F32 R40, -RZ, R51.H1_H1 ;  /* 0x30000033ff287230 */ /* 0x000fe20000004100 */
[----:B------:R-:W-:Y:S01]  /*6730*/  F2FP.F16.F32.PACK_AB R53, R7, R3 ;  /* 0x000000030735723e */ /* 0x000fe200000000ff */
[C---:B------:R-:W-:Y:S01]  /*6740*/  FFMA R5, R41.reuse, R42, R5 ;  /* 0x0000002a29057223 */ /* 0x040fe20000000005 */
[----:B------:R-:W-:Y:S01]  /*6750*/  FFMA R6, R41, R45, R6 ;  /* 0x0000002d29067223 */ /* 0x000fe20000000006 */
[C---:B------:R-:W-:Y:S01]  /*6760*/  FMUL R11, R38.reuse, R11 ;  /* 0x0000000b260b7220 */ /* 0x040fe20000400000 */
[--C-:B------:R-:W-:Y:S02]  /*6770*/  HADD2.F32 R43, -RZ, R56.reuse.H0_H0 ;  /* 0x20000038ff2b7230 */ /* 0x100fe40000004100 */
[C---:B------:R-:W-:Y:S01]  /*6780*/  FMUL R8, R38.reuse, R12 ;  /* 0x0000000c26087220 */ /* 0x040fe20000400000 */
[----:B------:R-:W-:Y:S01]  /*6790*/  F2FP.F16.F32.PACK_AB R54, R5, R4 ;  /* 0x000000040536723e */ /* 0x000fe200000000ff */
[C---:B------:R-:W-:Y:S01]  /*67a0*/  FFMA R11, R41.reuse, R40, R11 ;  /* 0x00000028290b7223 */ /* 0x040fe2000000000b */
[----:B------:R-:W-:Y:S02]  /*67b0*/  HADD2.F32 R40, -RZ, R56.H1_H1 ;  /* 0x30000038ff287230 */ /* 0x000fe40000004100 */
[----:B------:R-:W-:Y:S01]  /*67c0*/  FFMA R8, R41, R43, R8 ;  /* 0x0000002b29087223 */ /* 0x000fe20000000008 */
[C---:B------:R-:W-:Y:S01]  /*67d0*/  FMUL R9, R38.reuse, R13 ;  /* 0x0000000d26097220 */ /* 0x040fe20000400000 */
[--C-:B------:R-:W-:Y:S01]  /*67e0*/  HADD2.F32 R45, -RZ, R57.reuse.H0_H0 ;  /* 0x20000039ff2d7230 */ /* 0x100fe20000004100 */
[----:B------:R-:W-:Y:S01]  /*67f0*/  F2FP.F16.F32.PACK_AB R55, R11, R6 ;  /* 0x000000060b37723e */ /* 0x000fe200000000ff */
[C---:B------:R-:W-:Y:S01]  /*6800*/  FMUL R10, R38.reuse, R14 ;  /* 0x0000000e260a7220 */ /* 0x040fe20000400000 */
[----:B------:R-:W-:Y:S02]  /*6810*/  HADD2.F32 R42, -RZ, R57.H1_H1 ;  /* 0x30000039ff2a7230 */ /* 0x000fe40000004100 */
[C---:B------:R-:W-:Y:S01]  /*6820*/  FFMA R9, R41.reuse, R40, R9 ;  /* 0x0000002829097223 */ /* 0x040fe20000000009 */
[C---:B------:R-:W-:Y:S01]  /*6830*/  FMUL R15, R38.reuse, R15 ;  /* 0x0000000f260f7220 */ /* 0x040fe20000400000 */
[----:B------:R1:W-:Y:S01]  /*6840*/  STSM.16.M88.4 [R97+0x400], R52 ;  /* 0x0004003461007844 */ /* 0x0003e20000000200 */
[----:B------:R-:W-:Y:S01]  /*6850*/  FFMA R10, R41, R45, R10 ;  /* 0x0000002d290a7223 */ /* 0x000fe2000000000a */
[--C-:B------:R-:W-:Y:S01]  /*6860*/  HADD2.F32 R40, -RZ, R58.reuse.H0_H0 ;  /* 0x2000003aff287230 */ /* 0x100fe20000004100 */
[----:B------:R-:W-:Y:S01]  /*6870*/  F2FP.F16.F32.PACK_AB R68, R9, R8 ;  /* 0x000000080944723e */ /* 0x000fe200000000ff */
[----:B------:R-:W-:Y:S01]  /*6880*/  FFMA R15, R41, R42, R15 ;  /* 0x0000002a290f7223 */ /* 0x000fe2000000000f */
[C---:B------:R-:W-:Y:S01]  /*6890*/  FMUL R12, R38.reuse, R16 ;  /* 0x00000010260c7220 */ /* 0x040fe20000400000 */
[----:B------:R-:W-:Y:S02]  /*68a0*/  HADD2.F32 R42, -RZ, R58.H1_H1 ;  /* 0x3000003aff2a7230 */ /* 0x000fe40000004100 */
[C---:B------:R-:W-:Y:S01]  /*68b0*/  FMUL R13, R38.reuse, R17 ;  /* 0x00000011260d7220 */ /* 0x040fe20000400000 */
[--C-:B------:R-:W-:Y:S01]  /*68c0*/  HADD2.F32 R43, -RZ, R59.reuse.H0_H0 ;  /* 0x2000003bff2b7230 */ /* 0x100fe20000004100 */
[----:B------:R-:W-:Y:S01]  /*68d0*/  F2FP.F16.F32.PACK_AB R69, R15, R10 ;  /* 0x0000000a0f45723e */ /* 0x000fe200000000ff */
[C---:B------:R-:W-:Y:S01]  /*68e0*/  FFMA R12, R41.reuse, R40, R12 ;  /* 0x00000028290c7223 */ /* 0x040fe2000000000c */
[----:B------:R-:W-:Y:S01]  /*68f0*/  FFMA R13, R41, R42, R13 ;  /* 0x0000002a290d7223 */ /* 0x000fe2000000000d */
[C---:B------:R-:W-:Y:S01]  /*6900*/  FMUL R14, R38.reuse, R18 ;  /* 0x00000012260e7220 */ /* 0x040fe20000400000 */
[----:B------:R-:W-:Y:S02]  /*6910*/  HADD2.F32 R40, -RZ, R59.H1_H1 ;  /* 0x3000003bff287230 */ /* 0x000fe40000004100 */
[C---:B------:R-:W-:Y:S01]  /*6920*/  FMUL R19, R38.reuse, R19 ;  /* 0x0000001326137220 */ /* 0x040fe20000400000 */
[C---:B------:R-:W-:Y:S01]  /*6930*/  FMUL R16, R38.reuse, R20 ;  /* 0x0000001426107220 */ /* 0x040fe20000400000 */
[----:B------:R-:W-:Y:S01]  /*6940*/  F2FP.F16.F32.PACK_AB R70, R13, R12 ;  /* 0x0000000c0d46723e */ /* 0x000fe200000000ff */
[C---:B------:R-:W-:Y:S01]  /*6950*/  FFMA R14, R41.reuse, R43, R14 ;  /* 0x0000002b290e7223 */ /* 0x040fe2000000000e */
[--C-:B------:R-:W-:Y:S02]  /*6960*/  HADD2.F32 R43, -RZ, R64.reuse.H0_H0 ;  /* 0x20000040ff2b7230 */ /* 0x100fe40000004100 */
[C---:B------:R-:W-:Y:S01]  /*6970*/  FFMA R19, R41.reuse, R40, R19 ;  /* 0x0000002829137223 */ /* 0x040fe20000000013 */
[----:B------:R-:W-:Y:S02]  /*6980*/  HADD2.F32 R42, -RZ, R64.H1_H1 ;  /* 0x30000040ff2a7230 */ /* 0x000fe40000004100 */
[C---:B------:R-:W-:Y:S01]  /*6990*/  FMUL R17, R38.reuse, R21 ;  /* 0x0000001526117220 */ /* 0x040fe20000400000 */
[--C-:B------:R-:W-:Y:S02]  /*69a0*/  HADD2.F32 R45, -RZ, R65.reuse.H0_H0 ;  /* 0x20000041ff2d7230 */ /* 0x100fe40000004100 */
[----:B------:R-:W-:Y:S01]  /*69b0*/  FFMA R16, R41, R43, R16 ;  /* 0x0000002b29107223 */ /* 0x000fe20000000010 */
[----:B------:R-:W-:Y:S01]  /*69c0*/  F2FP.F16.F32.PACK_AB R71, R19, R14 ;  /* 0x0000000e1347723e */ /* 0x000fe200000000ff */
[----:B------:R-:W-:Y:S01]  /*69d0*/  FFMA R17, R41, R42, R17 ;  /* 0x0000002a29117223 */ /* 0x000fe20000000011 */
[C---:B------:R-:W-:Y:S01]  /*69e0*/  FMUL R18, R38.reuse, R22 ;  /* 0x0000001626127220 */ /* 0x040fe20000400000 */
[----:B------:R-:W-:Y:S02]  /*69f0*/  HADD2.F32 R40, -RZ, R65.H1_H1 ;  /* 0x30000041ff287230 */ /* 0x000fe40000004100 */
[C---:B------:R-:W-:Y:S01]  /*6a00*/  FMUL R23, R38.reuse, R23 ;  /* 0x0000001726177220 */ /* 0x040fe20000400000 */
[----:B------:R1:W-:Y:S01]  /*6a10*/  STSM.16.M88.4 [R96+0x400], R68 ;  /* 0x0004004460007844 */ /* 0x0003e20000000200 */
[----:B------:R-:W-:Y:S01]  /*6a20*/  F2FP.F16.F32.PACK_AB R104, R17, R16 ;  /* 0x000000101168723e */ /* 0x000fe200000000ff */
[C---:B------:R-:W-:Y:S01]  /*6a30*/  FFMA R18, R41.reuse, R45, R18 ;  /* 0x0000002d29127223 */ /* 0x040fe20000000012 */
[----:B------:R-:W-:Y:S01]  /*6a40*/  FFMA R23, R41, R40, R23 ;  /* 0x0000002829177223 */ /* 0x000fe20000000017 */
[--C-:B------:R-:W-:Y:S02]  /*6a50*/  HADD2.F32 R43, -RZ, R66.reuse.H0_H0 ;  /* 0x20000042ff2b7230 */ /* 0x100fe40000004100 */
[C---:B------:R-:W-:Y:S01]  /*6a60*/  FMUL R20, R38.reuse, R24 ;  /* 0x0000001826147220 */ /* 0x040fe20000400000 */
[----:B------:R-:W-:Y:S02]  /*6a70*/  HADD2.F32 R40, -RZ, R66.H1_H1 ;  /* 0x30000042ff287230 */ /* 0x000fe40000004100 */
[C---:B------:R-:W-:Y:S01]  /*6a80*/  FMUL R21, R38.reuse, R25 ;  /* 0x0000001926157220 */ /* 0x040fe20000400000 */
[--C-:B------:R-:W-:Y:S01]  /*6a90*/  HADD2.F32 R45, -RZ, R67.reuse.H0_H0 ;  /* 0x20000043ff2d7230 */ /* 0x100fe20000004100 */
[----:B------:R-:W-:Y:S01]  /*6aa0*/  F2FP.F16.F32.PACK_AB R105, R23, R18 ;  /* 0x000000121769723e */ /* 0x000fe200000000ff */
[C---:B------:R-:W-:Y:S01]  /*6ab0*/  FFMA R20, R41.reuse, R43, R20 ;  /* 0x0000002b29147223 */ /* 0x040fe20000000014 */
[C---:B------:R-:W-:Y:S01]  /*6ac0*/  FFMA R21, R41.reuse, R40, R21 ;  /* 0x0000002829157223 */ /* 0x040fe20000000015 */
[C---:B------:R-:W-:Y:S01]  /*6ad0*/  FMUL R22, R38.reuse, R26 ;  /* 0x0000001a26167220 */ /* 0x040fe20000400000 */
[----:B------:R-:W-:Y:S02]  /*6ae0*/  HADD2.F32 R42, -RZ, R67.H1_H1 ;  /* 0x30000043ff2a7230 */ /* 0x000fe40000004100 */
[C---:B------:R-:W-:Y:S01]  /*6af0*/  FMUL R27, R38.reuse, R27 ;  /* 0x0000001b261b7220 */ /* 0x040fe20000400000 */
[--C-:B------:R-:W-:Y:S02]  /*6b00*/  HADD2.F32 R40, -RZ, R72.reuse.H0_H0 ;  /* 0x20000048ff287230 */ /* 0x100fe40000004100 */
[C---:B------:R-:W-:Y:S01]  /*6b10*/  FFMA R22, R41.reuse, R45, R22 ;  /* 0x0000002d29167223 */ /* 0x040fe20000000016 */
[C---:B------:R-:W-:Y:S01]  /*6b20*/  FMUL R24, R38.reuse, R28 ;  /* 0x0000001c26187220 */ /* 0x040fe20000400000 */
[C---:B------:R-:W-:Y:S01]  /*6b30*/  FFMA R27, R41.reuse, R42, R27 ;  /* 0x0000002a291b7223 */ /* 0x040fe2000000001b */
[----:B------:R-:W-:Y:S02]  /*6b40*/  HADD2.F32 R42, -RZ, R72.H1_H1 ;  /* 0x30000048ff2a7230 */ /* 0x000fe40000004100 */
[C---:B------:R-:W-:Y:S01]  /*6b50*/  FMUL R25, R38.reuse, R29 ;  /* 0x0000001d26197220 */ /* 0x040fe20000400000 */
[--C-:B------:R-:W-:Y:S02]  /*6b60*/  HADD2.F32 R43, -RZ, R73.reuse.H0_H0 ;  /* 0x20000049ff2b7230 */ /* 0x100fe40000004100 */
[C---:B------:R-:W-:Y:S01]  /*6b70*/  FMUL R26, R38.reuse, R30 ;  /* 0x0000001e261a7220 */ /* 0x040fe20000400000 */
[C---:B------:R-:W-:Y:S01]  /*6b80*/  FFMA R24, R41.reuse, R40, R24 ;  /* 0x0000002829187223 */ /* 0x040fe20000000018 */
[----:B------:R-:W-:Y:S02]  /*6b90*/  HADD2.F32 R40, -RZ, R73.H1_H1 ;  /* 0x30000049ff287230 */ /* 0x000fe40000004100 */
[C---:B------:R-:W-:Y:S01]  /*6ba0*/  FFMA R25, R41.reuse, R42, R25 ;  /* 0x0000002a29197223 */ /* 0x040fe20000000019 */
[C---:B------:R-:W-:Y:S01]  /*6bb0*/  FMUL R31, R38.reuse, R31 ;  /* 0x0000001f261f7220 */ /* 0x040fe20000400000 */
[C---:B------:R-:W-:Y:S01]  /*6bc0*/  FFMA R26, R41.reuse, R43, R26 ;  /* 0x0000002b291a7223 */ /* 0x040fe2000000001a */
[--C-:B------:R-:W-:Y:S02]  /*6bd0*/  HADD2.F32 R43, -RZ, R74.reuse.H0_H0 ;  /* 0x2000004aff2b7230 */ /* 0x100fe40000004100 */
[C---:B------:R-:W-:Y:S01]  /*6be0*/  FMUL R28, R38.reuse, R32 ;  /* 0x00000020261c7220 */ /* 0x040fe20000400000 */
[----:B------:R-:W-:Y:S02]  /*6bf0*/  HADD2.F32 R42, -RZ, R74.H1_H1 ;  /* 0x3000004aff2a7230 */ /* 0x000fe40000004100 */
[C---:B------:R-:W-:Y:S01]  /*6c00*/  FFMA R31, R41.reuse, R40, R31 ;  /* 0x00000028291f7223 */ /* 0x040fe2000000001f */
[C---:B------:R-:W-:Y:S01]  /*6c10*/  FMUL R29, R38.reuse, R33 ;  /* 0x00000021261d7220 */ /* 0x040fe20000400000 */
[--C-:B------:R-:W-:Y:S02]  /*6c20*/  HADD2.F32 R45, -RZ, R75.reuse.H0_H0 ;  /* 0x2000004bff2d7230 */ /* 0x100fe40000004100 */
[C---:B------:R-:W-:Y:S01]  /*6c30*/  FMUL R30, R38.reuse, R34 ;  /* 0x00000022261e7220 */ /* 0x040fe20000400000 */
[----:B------:R-:W-:Y:S02]  /*6c40*/  HADD2.F32 R40, -RZ, R75.H1_H1 ;  /* 0x3000004bff287230 */ /* 0x000fe40000004100 */
[----:B------:R-:W-:Y:S01]  /*6c50*/  FMUL R35, R38, R35 ;  /* 0x0000002326237220 */ /* 0x000fe20000400000 */
[C---:B------:R-:W-:Y:S01]  /*6c60*/  FFMA R28, R41.reuse, R43, R28 ;  /* 0x0000002b291c7223 */ /* 0x040fe2000000001c */
[C---:B------:R-:W-:Y:S01]  /*6c70*/  FFMA R29, R41.reuse, R42, R29 ;  /* 0x0000002a291d7223 */ /* 0x040fe2000000001d */
[C---:B------:R-:W-:Y:S01]  /*6c80*/  FFMA R30, R41.reuse, R45, R30 ;  /* 0x0000002d291e7223 */ /* 0x040fe2000000001e */
[----:B------:R-:W-:Y:S01]  /*6c90*/  FFMA R35, R41, R40, R35 ;  /* 0x0000002829237223 */ /* 0x000fe20000000023 */
[----:B------:R-:W-:Y:S02]  /*6ca0*/  F2FP.F16.F32.PACK_AB R106, R21, R20 ;  /* 0x00000014156a723e */ /* 0x000fe400000000ff */
[----:B------:R-:W-:Y:S02]  /*6cb0*/  F2FP.F16.F32.PACK_AB R107, R27, R22 ;  /* 0x000000161b6b723e */ /* 0x000fe400000000ff */
[----:B------:R-:W-:Y:S02]  /*6cc0*/  F2FP.F16.F32.PACK_AB R108, R25, R24 ;  /* 0x00000018196c723e */ /* 0x000fe400000000ff */
[----:B------:R-:W-:Y:S01]  /*6cd0*/  F2FP.F16.F32.PACK_AB R109, R31, R26 ;  /* 0x0000001a1f6d723e */ /* 0x000fe200000000ff */
[----:B------:R1:W-:Y:S01]  /*6ce0*/  STSM.16.M88.4 [R99], R104 ;  /* 0x0000006863007844 */ /* 0x0003e20000000200 */
[----:B------:R-:W-:Y:S02]  /*6cf0*/  F2FP.F16.F32.PACK_AB R110, R29, R28 ;  /* 0x0000001c1d6e723e */ /* 0x000fe400000000ff */
[----:B------:R-:W-:Y:S05]  /*6d00*/  F2FP.F16.F32.PACK_AB R111, R35, R30 ;  /* 0x0000001e236f723e */ /* 0x000fea00000000ff */
[----:B------:R1:W-:Y:S01]  /*6d10*/  STSM.16.M88.4 [R100], R108 ;  /* 0x0000006c64007844 */ /* 0x0003e20000000200 */
[----:B------:R-:W-:Y:S01]  /*6d20*/  @!PT LDS RZ, [RZ] ;  /* 0x00000000fffff984 */ /* 0x000fe20000000800 */
[----:B------:R-:W-:Y:S01]  /*6d30*/  @!PT LDS RZ, [RZ] ;  /* 0x00000000fffff984 */ /* 0x000fe20000000800 */
[----:B------:R-:W-:Y:S01]  /*6d40*/  @!PT LDS RZ, [RZ] ;  /* 0x00000000fffff984 */ /* 0x000fe20000000800 */
[----:B------:R-:W-:Y:S01]  /*6d50*/  @!PT LDS RZ, [RZ] ;  /* 0x00000000fffff984 */ /* 0x000fe20000000800 */
[----:B------:R2:W-:Y:S07]  /*6d60*/  MEMBAR.ALL.CTA ;  /* 0x0000000000007992 */ /* 0x0005ee0000008000 */
[----:B--2---:R-:W2:Y:S02]  /*6d70*/  FENCE.VIEW.ASYNC.S ;  /* 0x00000000000073c6 */ /* 0x004ea40000000000 */
[----:B--2---:R-:W-:Y:S06]  /*6d80*/  BAR.SYNC.DEFER_BLOCKING 0x1, 0x80 ;  /* 0x0042000000007b1d */ /* 0x004fec0000010000 */
[----:B------:R-:W-:Y:S05]  /*6d90*/  @P0 BRA `(.L_x_106) ;  /* 0x0000000000280947 */ /* 0x000fea0003800000 */
[----:B------:R-:W2:Y:S01]  /*6da0*/  LDCU.64 UR6, c[0x0][0x348] ;  /* 0x00006900ff0677ac */ /* 0x000ea20008000a00 */
[----:B------:R-:W-:Y:S01]  /*6db0*/  UIADD3 UR4, UPT, UPT, UR44, 0x400, URZ ;  /* 0x000004002c047890 */ /* 0x000fe2000fffe0ff */
[----:B------:R-:W-:Y:S05]  /*6dc0*/  UMOV UR51, UR36 ;  /* 0x0000002400337c82 */ /* 0x000fea0008000000 */
[----:B------:R-:W-:Y:S04]  /*6dd0*/  MOV R86, UR4 ;  /* 0x0000000400567c02 */ /* 0x000fe80008000f00 */
[----:B------:R-:W-:Y:S01]  /*6de0*/  R2UR UR48, R86 ;  /* 0x00000000563072ca */ /* 0x000fe200000e0000 */
[----:B--2---:R-:W-:Y:S04]  /*6df0*/  UIADD3 UR4, UP0, UPT, UR6, 0x680, URZ ;  /* 0x0000068006047890 */ /* 0x004fe8000ff1e0ff */
[----:B------:R-:W-:Y:S09]  /*6e00*/  UIADD3.X UR5, UPT, UPT, URZ, UR7, URZ, UP0, !UPT ;  /* 0x00000007ff057290 */ /* 0x000ff200087fe4ff */
[----:B------:R2:W-:Y:S01]  /*6e10*/  UTMASTG.3D [UR48], [UR4] ;  /* 0x00000030040073b5 */ /* 0x0005e20008010000 */
[----:B------:R0:W-:Y:S01]  /*6e20*/  UTMACMDFLUSH ;  /* 0x00000000000079b7 */ /* 0x0001e20000000000 */
[----:B--2---:R-:W-:Y:S04]  /*6e30*/  DEPBAR.LE SB0, 0x1 ;  /* 0x000080400000791a */ /* 0x004fe80000000000 */
.L_x_106:
[----:B------:R-:W-:Y:S05]  /*6e40*/  BSYNC.RECONVERGENT B0 ;  /* 0x0000000000007941 */ /* 0x000fea0003800200 */
.L_x_105:
[----:B------:R-:W-:Y:S01]  /*6e50*/  BAR.SYNC.DEFER_BLOCKING 0x1, 0x80 ;  /* 0x0042000000007b1d */ /* 0x000fe20000010000 */
[----:B------:R-:W-:Y:S01]  /*6e60*/  ISETP.NE.AND P1, PT, R95, RZ, PT ;  /* 0x000000ff5f00720c */ /* 0x000fe20003f25270 */
[----:B------:R-:W-:Y:S01]  /*6e70*/  UISETP.NE.AND UP0, UPT, UR47, URZ, UPT ;  /* 0x000000ff2f00728c */ /* 0x000fe2000bf05270 */
[----:B------:R-:W-:Y:S11]  /*6e80*/  LEA R3, R46, UR44, 0x3 ;  /* 0x0000002c2e037c11 */ /* 0x000ff6000f8e18ff */
[----:B------:R-:W-:Y:S01]  /*6e90*/  @P1 SHF.L.U32 R4, R91, 0x1f, RZ ;  /* 0x0000001f5b041819 */ /* 0x000fe200000006ff */
[----:B------:R-:W-:Y:S06]  /*6ea0*/  BRA.U !UP0, `(.L_x_107) ;  /* 0x0000000108247547 */ /* 0x000fec000b800000 */
[----:B------:R-:W2:Y:S01]  /*6eb0*/  S2R R0, SR_CgaCtaId ;  /* 0x0000000000007919 */ /* 0x000ea20000008800 */
[----:B------:R-:W-:Y:S01]  /*6ec0*/  IMAD.U32 R2, RZ, RZ, UR46 ;  /* 0x0000002eff027e24 */ /* 0x000fe2000f8e00ff */
[----:B------:R-:W-:Y:S04]  /*6ed0*/  UIADD3 UR4, UPT, UPT, UR46, 0x1, URZ ;  /* 0x000000012e047890 */ /* 0x000fe8000fffe0ff */
[----:B------:R-:W-:Y:S01]  /*6ee0*/  @P1 LEA R2, R2, UR44, 0x3 ;  /* 0x0000002c02021c11 */ /* 0x000fe2000f8e18ff */
[----:B------:R-:W-:Y:S04]  /*6ef0*/  UISETP.NE.AND UP0, UPT, UR4, 0x4, UPT ;  /* 0x000000040400788c */ /* 0x000fe8000bf05270 */
[----:B------:R-:W-:Y:S01]  /*6f00*/  @P1 VIADD R5, R2, 0x60 ;  /* 0x0000006002051836 */ /* 0x000fe20000000000 */
[----:B------:R-:W-:Y:S04]  /*6f10*/  USEL UR46, UR4, URZ, UP0 ;  /* 0x000000ff042e7287 */ /* 0x000fe80008000000 */
[----:B--2---:R-:W-:Y:S04]  /*6f20*/  @P1 PRMT R0, R0, 0x654, R5 ;  /* 0x0000065400001816 */ /* 0x004fe80000000005 */
[----:B------:R2:W-:Y:S04]  /*6f30*/  @P1 SYNCS.ARRIVE.TRANS64.RED.A1T0 RZ, [R0+URZ], RZ ;  /* 0x000000ff00ff19a7 */ /* 0x0005e800081004ff */
.L_x_107:
[----:B------:R-:W3:Y:S01]  /*6f40*/  @P1 SYNCS.PHASECHK.TRANS64.TRYWAIT P0, [R3+URZ+0x40], R4 ;  /* 0x00004004030015a7 */ /* 0x000ee200080011ff */
[----:B------:R-:W-:Y:S01]  /*6f50*/  BSSY B1, `(.L_x_108) ;  /* 0x0000017000017945 */ /* 0x000fe20003800000 */
[----:B---3--:R-:W-:Y:S03]  /*6f60*/  @P1 SEL R60, RZ, 0x1, !P0 ;  /* 0x00000001ff3c1807 */ /* 0x008fe60004000000 */
[----:B------:R-:W-:Y:S05]  /*6f70*/  @!P1 BRA `(.L_x_109) ;  /* 0x0000000000509947 */ /* 0x000fea0003800000 */
[----:B------:R-:W-:Y:S01]  /*6f80*/  ISETP.NE.AND P1, PT, R61, RZ, PT ;  /* 0x000000ff3d00720c */ /* 0x000fe20003f25270 */
[----:B------:R-:W-:Y:S01]  /*6f90*/  BSSY B0, `(.L_x_110) ;  /* 0x000000a000007945 */ /* 0x000fe20003800000 */
[----:B------:R-:W-:Y:S11]  /*6fa0*/  ISETP.NE.AND P0, PT, R60, RZ, PT ;  /* 0x000000ff3c00720c */ /* 0x000ff60003f05270 */
[----:B------:R-:W-:Y:S04]  /*6fb0*/  @P1 IMAD R4, R46, 0x2000, R47 ;  /* 0x000020002e041824 */ /* 0x000fe800078e022f */
[----:B------:R-:W-:Y:S04]  /*6fc0*/  @P1 VIADD R7, R4, UR44 ;  /* 0x0000002c04071c36 */ /* 0x000fe80008000000 */
[----:B------:R-:W-:Y:S01]  /*6fd0*/  @P1 IMAD.IADD R2, R92, 0x1, R7 ;  /* 0x000000015c021824 */ /* 0x000fe200078e0207 */
[----:B------:R-:W-:Y:S01]  /*6fe0*/  @P1 IADD3 R5, PT, PT, R62, R7, RZ ;  /* 0x000000073e051210 */ /* 0x000fe20007ffe0ff */
[----:B------:R-:W-:Y:S06]  /*6ff0*/  @P0 BRA `(.L_x_111) ;  /* 0x00000000000c0947 */ /* 0x000fec0003800000 */
[----:B--2---:R-:W-:Y:S04]  /*7000*/  SHF.L.U32 R0, R91, 0x1f, RZ ;  /* 0x0000001f5b007819 */ /* 0x004fe800000006ff */
[----:B------:R-:W2:Y:S02]  /*7010*/  SYNCS.PHASECHK.TRANS64.TRYWAIT P0, [R3+URZ+0x40], R0 ;  /* 0x00004000030075a7 */ /* 0x000ea400080011ff */
[----:B--2---:R-:W-:Y:S05]  /*7020*/  @!P0 BRA `(.L_x_112) ;  /* 0x00000030008c8947 */ /* 0x004fea0003800000 */
.L_x_111:
[----:B------:R-:W-:Y:S05]  /*7030*/  BSYNC B0 ;  /* 0x0000000000007941 */ /* 0x000fea0003800000 */
.L_x_110:
[----:B------:R-:W-:Y:S02]  /*7040*/  ISETP.NE.AND P0, PT, R61, RZ, PT ;  /* 0x000000ff3d00720c */ /* 0x000fe40003f05270 */
[----:B------:R-:W-:Y:S11]  /*7050*/  IADD3 R46, PT, PT, R46, 0x1, RZ ;  /* 0x000000012e2e7810 */ /* 0x000ff60007ffe0ff */
[----:B--2---:R-:W-:Y:S01]  /*7060*/  @P0 IMAD.IADD R0, R92, 0x1, R5 ;  /* 0x000000015c000824 */ /* 0x004fe200078e0205 */
[----:B------:R-:W-:Y:S05]  /*7070*/  @P0 WARPSYNC.ALL ;  /* 0x0000000000000948 */ /* 0x000fea0003800000 */
[----:B------:R3:W4:Y:S04]  /*7080*/  @P0 LDSM.16.M88.4 R48, [R4+UR44+0x400] ;  /* 0x0004002c0430083b */ /* 0x0007280008000200 */
[----:B------:R3:W2:Y:S04]  /*7090*/  @P0 LDSM.16.M88.4 R56, [R2+0x400] ;  /* 0x000400000238083b */ /* 0x0006a80000000200 */
[----:B------:R3:W1:Y:S04]  /*70a0*/  @P0 LDSM.16.M88.4 R64, [R5+0x400] ;  /* 0x000400000540083b */ /* 0x0006680000000200 */
[----:B------:R3:W1:Y:S02]  /*70b0*/  @P0 LDSM.16.M88.4 R72, [R0+0x400] ;  /* 0x000400000048083b */ /* 0x0006640000000200 */
.L_x_109:
[----:B------:R-:W-:Y:S05]  /*70c0*/  BSYNC B1 ;  /* 0x0000000000017941 */ /* 0x000fea0003800000 */
.L_x_108:
[----:B------:R-:W-:Y:S05]  /*70d0*/  VIADD R3, R39, 0x40 ;  /* 0x0000004027037836 */ /* 0x000fea0000000000 */
[----:B------:R-:W-:Y:S04]  /*70e0*/  SHF.R.U32.HI R3, RZ, 0x15, R3 ;  /* 0x00000015ff037819 */ /* 0x000fe80000011603 */
[----:B------:R-:W-:Y:S11]  /*70f0*/  LOP3.LUT P0, RZ, R3, 0x3, R82, 0x48, !PT ;  /* 0x0000000303ff7812 */ /* 0x000ff60007804852 */
[----:B------:R-:W-:Y:S02]  /*7100*/  @!UPT UIADD3 URZ, UPT, UPT, URZ, URZ, URZ ;  /* 0x000000fffffff290 */ /* 0x000fe4000fffe0ff */
[----:B------:R-:W-:Y:S05]  /*7110*/  @!P0 BRA `(.L_x_113) ;  /* 0x0000000000408947 */ /* 0x000fea0003800000 */
[----:B------:R-:W5:Y:S01]  /*7120*/  LDCU.64 UR8, c[0x4][0x70] ;  /* 0x01000e00ff0877ac */ /* 0x000f620008000a00 */
[----:B------:R-:W-:Y:S01]  /*7130*/  MOV R3, 0x0 ;  /* 0x0000000000037802 */ /* 0x000fe20000000f00 */
[----:B------:R-:W-:Y:S02]  /*7140*/  HFMA2 R12, -RZ, RZ, 0, 5.9604644775390625e-08 ;  /* 0x00000001ff0c7431 */ /* 0x000fe400000001ff */
[----:B------:R-:W-:Y:S02]  /*7150*/  IMAD.MOV.U32 R8, RZ, RZ, 0x192 ;  /* 0x00000192ff087424 */ /* 0x000fe400078e00ff */
[----:B------:R-:W-:Y:S01]  /*7160*/  IMAD.MOV.U32 R13, RZ, RZ, RZ ;  /* 0x000000ffff0d7224 */ /* 0x000fe200078e00ff */
[----:B------:R-:W2:Y:S01]  /*7170*/  LDCU.64 UR6, c[0x4][0x78] ;  /* 0x01000f00ff0677ac */ /* 0x000ea20008000a00 */
[----:B---3--:R-:W3:Y:S01]  /*7180*/  LDC.64 R2, c[0x4][R3] ;  /* 0x0100000003027b82 */ /* 0x008ee20000000a00 */
[----:B------:R-:W4:Y:S01]  /*7190*/  LDCU.64 UR4, c[0x4][0x10] ;  /* 0x01000200ff0477ac */ /* 0x000f220008000a00 */
[----:B-----5:R-:W-:Y:S01]  /*71a0*/  MOV R5, UR9 ;  /* 0x0000000900057c02 */ /* 0x020fe20008000f00 */
[----:B------:R-:W-:Y:S01]  /*71b0*/  IMAD.U32 R4, RZ, RZ, UR8 ;  /* 0x00000008ff047e24 */ /* 0x000fe2000f8e00ff */
[----:B--2---:R-:W-:Y:S01]  /*71c0*/  MOV R7, UR7 ;  /* 0x0000000700077c02 */ /* 0x004fe20008000f00 */
[----:B------:R-:W-:Y:S01]  /*71d0*/  IMAD.U32 R6, RZ, RZ, UR6 ;  /* 0x00000006ff067e24 */ /* 0x000fe2000f8e00ff */
[----:B----4-:R-:W-:Y:S01]  /*71e0*/  MOV R11, UR5 ;  /* 0x00000005000b7c02 */ /* 0x010fe20008000f00 */
[----:B------:R-:W-:Y:S02]  /*71f0*/  IMAD.U32 R10, RZ, RZ, UR4 ;  /* 0x00000004ff0a7e24 */ /* 0x000fe4000f8e00ff */
[----:B------:R-:W-:Y:S07]  /*7200*/  LEPC R20, `(.L_x_113) ;  /* 0x000000001014794e */ /* 0x000fee0000000000 */
[----:B-1-3--:R-:W-:Y:S05]  /*7210*/  CALL.ABS.NOINC R2 ;  /* 0x0000000002007343 */ /* 0x00afea0003c00000 */
.L_x_113:
[----:B------:R-:W-:Y:S05]  /*7220*/  WARPSYNC.ALL ;  /* 0x0000000000007948 */ /* 0x000fea0003800000 */
[----:B------:R-:W-:Y:S01]  /*7230*/  R2UR UR4, R39 ;  /* 0x00000000270472ca */ /* 0x000fe200000e0000 */
[--C-:B----4-:R-:W-:Y:S01]  /*7240*/  HADD2.F32 R40, -RZ, R48.reuse.H0_H0 ;  /* 0x20000030ff287230 */ /* 0x110fe20000004100 */
[----:B------:R-:W4:Y:S01]  /*7250*/  S2R R101, SR_CgaCtaId ;  /* 0x0000000000657919 */ /* 0x000f220000008800 */
[----:B------:R-:W-:Y:S01]  /*7260*/  HADD2.F32 R43, -RZ, R48.H1_H1 ;  /* 0x30000030ff2b7230 */ /* 0x000fe20000004100 */
[----:B------:R-:W-:Y:S01]  /*7270*/  ISETP.NE.AND P6, PT, R95, RZ, PT ;  /* 0x000000ff5f00720c */ /* 0x000fe20003fc5270 */
[----:B------:R-:W-:Y:S01]  /*7280*/  HADD2.F32 R42, -RZ, R49.H1_H1 ;  /* 0x30000031ff2a7230 */ /* 0x000fe20000004100 */
[----:B------:R-:W-:Y:S01]  /*7290*/  ISETP.NE.AND P0, PT, R94, RZ, PT ;  /* 0x000000ff5e00720c */ /* 0x000fe20003f05270 */
[--C-:B------:R-:W-:Y:S01]  /*72a0*/  HADD2.F32 R44, -RZ, R50.reuse.H1_H1 ;  /* 0x30000032ff2c7230 */ /* 0x100fe20000004100 */
[----:B------:R-:W-:Y:S01]  /*72b0*/  MOV R63, UR46 ;  /* 0x0000002e003f7c02 */ /* 0x000fe20008000f00 */
[----:B--2---:R-:W-:Y:S01]  /*72c0*/  HADD2.F32 R45, -RZ, R59.H0_H0 ;  /* 0x2000003bff2d7230 */ /* 0x004fe20000004100 */
[----:B------:R-:W-:Y:S03]  /*72d0*/  BSSY.RECONVERGENT B0, `(.L_x_114) ;  /* 0x0000088000007945 */ /* 0x000fe60003800200 */
[----:B---3--:R-:W2:Y:S04]  /*72e0*/  LDTM.16dp256bit.x8 R4, tmem[UR4+0x40] ;  /* 0x00004004000479ee */ /* 0x008ea800081a0000 */
[----:B------:R-:W-:Y:S02]  /*72f0*/  @P6 LEA R63, R63, UR44, 0x3 ;  /* 0x0000002c3f3f6c11 */ /* 0x000fe4000f8e18ff */
[----:B-1----:R-:W-:Y:S02]  /*7300*/  @P6 SHF.L.U32 R108, R91, 0x1f, RZ ;  /* 0x0000001f5b6c6819 */ /* 0x002fe400000006ff */
[----:B------:R-:W-:Y:S02]  /*7310*/  @P6 IADD3 R102, PT, PT, R63, 0x60, RZ ;  /* 0x000000603f666810 */ /* 0x000fe40007ffe0ff */
[----:B------:R-:W-:Y:S01]  /*7320*/  LEA R63, R46, UR44, 0x3 ;  /* 0x0000002c2e3f7c11 */ /* 0x000fe2000f8e18ff */
[C---:B--2---:R-:W-:Y:S01]  /*7330*/  FMUL R0, R38.reuse, R4 ;  /* 0x0000000426007220 */ /* 0x044fe20000400000 */
[C---:B------:R-:W-:Y:S01]  /*7340*/  FMUL R2, R38.reuse, R5 ;  /* 0x0000000526027220 */ /* 0x040fe20000400000 */
[C---:B------:R-:W-:Y:S01]  /*7350*/  FMUL R3, R38.reuse, R6 ;  /* 0x0000000626037220 */ /* 0x040fe20000400000 */
[C---:B------:R-:W-:Y:S01]  /*7360*/  FMUL R7, R38.reuse, R7 ;  /* 0x0000000726077220 */ /* 0x040fe20000400000 */
[C---:B------:R-:W-:Y:S01]  /*7370*/  FFMA R0, R41.reuse, R40, R0 ;  /* 0x0000002829007223 */ /* 0x040fe20000000000 */
[----:B------:R-:W-:Y:S02]  /*7380*/  HADD2.F32 R40, -RZ, R49.H0_H0 ;  /* 0x20000031ff287230 */ /* 0x000fe40000004100 */
[C---:B------:R-:W-:Y:S01]  /*7390*/  FFMA R2, R41.reuse, R43, R2 ;  /* 0x0000002b29027223 */ /* 0x040fe20000000002 */
[C---:B------:R-:W-:Y:S01]  /*73a0*/  FMUL R4, R38.reuse, R8 ;  /* 0x0000000826047220 */ /* 0x040fe20000400000 */
[--C-:B------:R-:W-:Y:S02]  /*73b0*/  HADD2.F32 R43, -RZ, R51.reuse.H0_H0 ;  /* 0x20000033ff2b7230 */ /* 0x100fe40000004100 */
[----:B------:R-:W-:Y:S01]  /*73c0*/  FMUL R5, R38, R9 ;  /* 0x0000000926057220 */ /* 0x000fe20000400000 */
[C---:B------:R-:W-:Y:S01]  /*73d0*/  FFMA R3, R41.reuse, R40, R3 ;  /* 0x0000002829037223 */ /* 0x040fe20000000003 */
[----:B------:R-:W-:Y:S01]  /*73e0*/  HADD2.F32 R40, -RZ, R50.H0_H0 ;  /* 0x20000032ff287230 */ /* 0x000fe20000004100 */
[----:B------:R-:W-:Y:S01]  /*73f0*/  F2FP.F16.F32.PACK_AB R52, R2, R0 ;  /* 0x000000000234723e */ /* 0x000fe200000000ff */
[C---:B------:R-:W-:Y:S01]  /*7400*/  FFMA R7, R41.reuse, R42, R7 ;  /* 0x0000002a29077223 */ /* 0x040fe20000000007 */
[----:B------:R-:W-:Y:S02]  /*7410*/  HADD2.F32 R42, -RZ, R51.H1_H1 ;  /* 0x30000033ff2a7230 */ /* 0x000fe40000004100 */
[C---:B------:R-:W-:Y:S01]  /*7420*/  FMUL R6, R38.reuse, R10 ;  /* 0x0000000a26067220 */ /* 0x040fe20000400000 */
[C---:B------:R-:W-:Y:S01]  /*7430*/  FFMA R4, R41.reuse, R40, R4 ;  /* 0x0000002829047223 */ /* 0x040fe20000000004 */
[----:B------:R-:W-:Y:S01]  /*7440*/  FFMA R5, R41, R44, R5 ;  /* 0x0000002c29057223 */ /* 0x000fe20000000005 */
[----:B------:R-:W-:Y:S01]  /*7450*/  F2FP.F16.F32.PACK_AB R53, R7, R3 ;  /* 0x000000030735723e */ /* 0x000fe200000000ff */
[----:B------:R-:W-:Y:S01]  /*7460*/  FFMA R6, R41, R43, R6 ;  /* 0x0000002b29067223 */ /* 0x000fe20000000006 */
[C---:B------:R-:W-:Y:S01]  /*7470*/  FMUL R11, R38.reuse, R11 ;  /* 0x0000000b260b7220 */ /* 0x040fe20000400000 */
[--C-:B------:R-:W-:Y:S01]  /*7480*/  HADD2.F32 R40, -RZ, R56.reuse.H0_H0 ;  /* 0x20000038ff287230 */ /* 0x100fe20000004100 */
[----:B------:R-:W-:Y:S01]  /*7490*/  F2FP.F16.F32.PACK_AB R54, R5, R4 ;  /* 0x000000040536723e */ /* 0x000fe200000000ff */
[C---:B------:R-:W-:Y:S01]  /*74a0*/  FMUL R8, R38.reuse, R12 ;  /* 0x0000000c26087220 */ /* 0x040fe20000400000 */
        /* <DEDUP_REMOVED lines=13> */
[--C-:B------:R-:W-:Y:S02]  /*7580*/  HADD2.F32 R43, -RZ, R58.reuse.H0_H0 ;  /* 0x2000003aff2b7230 */ /* 0x100fe40000004100 */
[----:B------:R-:W-:Y:S01]  /*7590*/  FFMA R15, R41, R40, R15 ;  /* 0x00000028290f7223 */ /* 0x000fe2000000000f */
[C---:B------:R-:W-:Y:S01]  /*75a0*/  FMUL R12, R38.reuse, R16 ;  /* 0x00000010260c7220 */ /* 0x040fe20000400000 */
[----:B------:R-:W-:Y:S02]  /*75b0*/  HADD2.F32 R42, -RZ, R58.H1_H1 ;  /* 0x3000003aff2a7230 */ /* 0x000fe40000004100 */
[C---:B------:R-:W-:Y:S01]  /*75c0*/  FMUL R13, R38.reuse, R17 ;  /* 0x00000011260d7220 */ /* 0x040fe20000400000 */
[C---:B------:R-:W-:Y:S01]  /*75d0*/  FMUL R14, R38.reuse, R18 ;  /* 0x00000012260e7220 */ /* 0x040fe20000400000 */
[----:B------:R-:W-:Y:S01]  /*75e0*/  F2FP.F16.F32.PACK_AB R69, R15, R10 ;  /* 0x0000000a0f45723e */ /* 0x000fe200000000ff */
[C---:B------:R-:W-:Y:S01]  /*75f0*/  FFMA R12, R41.reuse, R43, R12 ;  /* 0x0000002b290c7223 */ /* 0x040fe2000000000c */
[----:B------:R-:W-:Y:S02]  /*7600*/  HADD2.F32 R40, -RZ, R59.H1_H1 ;  /* 0x3000003bff287230 */ /* 0x000fe40000004100 */
[C---:B------:R-:W-:Y:S01]  /*7610*/  FFMA R13, R41.reuse, R42, R13 ;  /* 0x0000002a290d7223 */ /* 0x040fe2000000000d */
[----:B------:R-:W-:Y:S01]  /*7620*/  FFMA R14, R41, R45, R14 ;  /* 0x0000002d290e7223 */ /* 0x000fe2000000000e */
[C---:B------:R-:W-:Y:S01]  /*7630*/  FMUL R19, R38.reuse, R19 ;  /* 0x0000001326137220 */ /* 0x040fe20000400000 */
[--C-:B------:R-:W-:Y:S02]  /*7640*/  HADD2.F32 R43, -RZ, R64.reuse.H0_H0 ;  /* 0x20000040ff2b7230 */ /* 0x100fe40000004100 */
        /* <DEDUP_REMOVED lines=13> */
[--C-:B------:R-:W-:Y:S01]  /*7720*/  HADD2.F32 R42, -RZ, R66.reuse.H0_H0 ;  /* 0x20000042ff2a7230 */ /* 0x100fe20000004100 */
[----:B------:R2:W-:Y:S01]  /*7730*/  STSM.16.M88.4 [R96+0x2400], R68 ;  /* 0x0024004460007844 */ /* 0x0005e20000000200 */
[----:B-1----:R-:W-:Y:S01]  /*7740*/  F2FP.F16.F32.PACK_AB R52, R17, R16 ;  /* 0x000000101134723e */ /* 0x002fe200000000ff */
[----:B------:R-:W-:Y:S01]  /*7750*/  FFMA R23, R41, R40, R23 ;  /* 0x0000002829177223 */ /* 0x000fe20000000017 */
        /* <DEDUP_REMOVED lines=19> */
[C---:B------:R-:W-:Y:S01]  /*7890*/  FFMA R25, R41.reuse, R42, R25 ;  /* 0x0000002a29197223 */ /* 0x040fe20000000019 */
[----:B------:R-:W-:Y:S02]  /*78a0*/  HADD2.F32 R40, -RZ, R73.H1_H1 ;  /* 0x30000049ff287230 */ /* 0x000fe40000004100 */
[C---:B------:R-:W-:Y:S01]  /*78b0*/  FFMA R26, R41.reuse, R43, R26 ;  /* 0x0000002b291a7223 */ /* 0x040fe2000000001a */
[C---:B------:R-:W-:Y:S01]  /*78c0*/  FMUL R31, R38.reuse, R31 ;  /* 0x0000001f261f7220 */ /* 0x040fe20000400000 */
[--C-:B------:R-:W-:Y:S02]  /*78d0*/  HADD2.F32 R43, -RZ, R74.reuse.H0_H0 ;  /* 0x2000004aff2b7230 */ /* 0x100fe40000004100 */
[C---:B------:R-:W-:Y:S01]  /*78e0*/  FMUL R28, R38.reuse, R32 ;  /* 0x00000020261c7220 */ /* 0x040fe20000400000 */
[----:B------:R-:W-:Y:S02]  /*78f0*/  HADD2.F32 R42, -RZ, R74.H1_H1 ;  /* 0x3000004aff2a7230 */ /* 0x000fe40000004100 */
[C---:B------:R-:W-:Y:S01]  /*7900*/  FMUL R29, R38.reuse, R33 ;  /* 0x00000021261d7220 */ /* 0x040fe20000400000 */
[--C-:B------:R-:W-:Y:S02]  /*7910*/  HADD2.F32 R45, -RZ, R75.reuse.H0_H0 ;  /* 0x2000004bff2d7230 */ /* 0x100fe40000004100 */
[C---:B------:R-:W-:Y:S01]  /*7920*/  FMUL R30, R38.reuse, R34 ;  /* 0x00000022261e7220 */ /* 0x040fe20000400000 */
[----:B------:R-:W-:Y:S02]  /*7930*/  HADD2.F32 R44, -RZ, R75.H1_H1 ;  /* 0x3000004bff2c7230 */ /* 0x000fe40000004100 */
[C---:B------:R-:W-:Y:S01]  /*7940*/  FFMA R31, R41.reuse, R40, R31 ;  /* 0x00000028291f7223 */ /* 0x040fe2000000001f */
        /* <DEDUP_REMOVED lines=9> */
[----:B------:R2:W-:Y:S01]  /*79e0*/  STSM.16.M88.4 [R99+0x2000], R52 ;  /* 0x0020003463007844 */ /* 0x0005e20000000200 */
[----:B------:R-:W-:Y:S02]  /*79f0*/  F2FP.F16.F32.PACK_AB R106, R29, R28 ;  /* 0x0000001c1d6a723e */ /* 0x000fe400000000ff */
[----:B------:R-:W-:Y:S02]  /*7a00*/  F2FP.F16.F32.PACK_AB R107, R35, R30 ;  /* 0x0000001e236b723e */ /* 0x000fe400000000ff */
[----:B----4-:R-:W-:Y:S03]  /*7a10*/  @P6 PRMT R102, R101, 0x654, R102 ;  /* 0x0000065465666816 */ /* 0x010fe60000000066 */
[----:B------:R2:W-:Y:S01]  /*7a20*/  STSM.16.M88.4 [R100+0x2000], R104 ;  /* 0x0020006864007844 */ /* 0x0005e20000000200 */
[----:B------:R-:W-:Y:S01]  /*7a30*/  @!PT LDS RZ, [RZ] ;  /* 0x00000000fffff984 */ /* 0x000fe20000000800 */
[----:B------:R-:W-:Y:S01]  /*7a40*/  @!PT LDS RZ, [RZ] ;  /* 0x00000000fffff984 */ /* 0x000fe20000000800 */
[----:B------:R-:W-:Y:S01]  /*7a50*/  @!PT LDS RZ, [RZ] ;  /* 0x00000000fffff984 */ /* 0x000fe20000000800 */
[----:B------:R-:W-:Y:S01]  /*7a60*/  @!PT LDS RZ, [RZ] ;  /* 0x00000000fffff984 */ /* 0x000fe20000000800 */
[----:B------:R1:W-:Y:S07]  /*7a70*/  MEMBAR.ALL.CTA ;  /* 0x0000000000007992 */ /* 0x0003ee0000008000 */
[----:B-1----:R-:W1:Y:S02]  /*7a80*/  FENCE.VIEW.ASYNC.S ;  /* 0x00000000000073c6 */ /* 0x002e640000000000 */
[----:B-1----:R-:W-:Y:S06]  /*7a90*/  BAR.SYNC.DEFER_BLOCKING 0x1, 0x80 ;  /* 0x0042000000007b1d */ /* 0x002fec0000010000 */
[----:B------:R-:W-:Y:S05]  /*7aa0*/  @P0 BRA `(.L_x_115) ;  /* 0x0000000000280947 */ /* 0x000fea0003800000 */
[----:B------:R-:W1:Y:S01]  /*7ab0*/  LDCU.64 UR6, c[0x0][0x348] ;  /* 0x00006900ff0677ac */ /* 0x000e620008000a00 */
[----:B------:R-:W-:Y:S02]  /*7ac0*/  UIADD3 UR9, UPT, UPT, UR49, 0x40, URZ ;  /* 0x0000004031097890 */ /* 0x000fe4000fffe0ff */
[----:B------:R-:W-:Y:S01]  /*7ad0*/  UIADD3 UR8, UPT, UPT, UR44, 0x2400, URZ ;  /* 0x000024002c087890 */ /* 0x000fe2000fffe0ff */
[----:B------:R-:W-:Y:S01]  /*7ae0*/  UMOV UR10, UR50 ;  /* 0x00000032000a7c82 */ /* 0x000fe20008000000 */
[----:B------:R-:W-:Y:S01]  /*7af0*/  UMOV UR11, UR36 ;  /* 0x00000024000b7c82 */ /* 0x000fe20008000000 */
[----:B-1----:R-:W-:Y:S04]  /*7b00*/  UIADD3 UR4, UP0, UPT, UR6, 0x680, URZ ;  /* 0x0000068006047890 */ /* 0x002fe8000ff1e0ff */
[----:B------:R-:W-:Y:S09]  /*7b10*/  UIADD3.X UR5, UPT, UPT, URZ, UR7, URZ, UP0, !UPT ;  /* 0x00000007ff057290 */ /* 0x000ff200087fe4ff */
[----:B------:R1:W-:Y:S01]  /*7b20*/  UTMASTG.3D [UR8], [UR4] ;  /* 0x00000008040073b5 */ /* 0x0003e20008010000 */
[----:B------:R0:W-:Y:S01]  /*7b30*/  UTMACMDFLUSH ;  /* 0x00000000000079b7 */ /* 0x0001e20000000000 */
[----:B-1----:R-:W-:Y:S04]  /*7b40*/  DEPBAR.LE SB0, 0x1 ;  /* 0x000080400000791a */ /* 0x002fe80000000000 */
.L_x_115:
[----:B------:R-:W-:Y:S05]  /*7b50*/  BSYNC.RECONVERGENT B0 ;  /* 0x0000000000007941 */ /* 0x000fea0003800200 */
.L_x_114:
[----:B------:R-:W-:Y:S01]  /*7b60*/  BAR.SYNC.DEFER_BLOCKING 0x1, 0x80 ;  /* 0x0042000000007b1d */ /* 0x000fe20000010000 */
[----:B------:R-:W-:Y:S04]  /*7b70*/  UIADD3 UR4, UPT, UPT, UR46, 0x1, URZ ;  /* 0x000000012e047890 */ /* 0x000fe8000fffe0ff */
[----:B------:R-:W-:Y:S04]  /*7b80*/  UISETP.NE.AND UP0, UPT, UR4, 0x4, UPT ;  /* 0x000000040400788c */ /* 0x000fe8000bf05270 */
[----:B------:R-:W-:Y:S01]  /*7b90*/  USEL UR45, UR4, URZ, UP0 ;  /* 0x000000ff042d7287 */ /* 0x000fe20008000000 */
[----:B------:R1:W-:Y:S01]  /*7ba0*/  @P6 SYNCS.ARRIVE.TRANS64.RED.A1T0 RZ, [R102+URZ], RZ ;  /* 0x000000ff66ff69a7 */ /* 0x0003e200081004ff */
[----:B------:R-:W-:Y:S01]  /*7bb0*/  BSSY B1, `(.L_x_116) ;  /* 0x0000018000017945 */ /* 0x000fe20003800000 */
[----:B------:R-:W3:Y:S02]  /*7bc0*/  @P6 SYNCS.PHASECHK.TRANS64.TRYWAIT P0, [R63+URZ+0x40], R108 ;  /* 0x0000406c3f0065a7 */ /* 0x000ee400080011ff */
[----:B---3--:R-:W-:Y:S01]  /*7bd0*/  @P6 SEL R60, RZ, 0x1, !P0 ;  /* 0x00000001ff3c6807 */ /* 0x008fe20004000000 */
[----:B-1----:R-:W-:Y:S06]  /*7be0*/  @!P6 BRA `(.L_x_117) ;  /* 0x000000000050e947 */ /* 0x002fec0003800000 */
        /* <DEDUP_REMOVED lines=8> */
[----:B------:R-:W-:Y:S04]  /*7c70*/  SHF.L.U32 R4, R91, 0x1f, RZ ;  /* 0x0000001f5b047819 */ /* 0x000fe800000006ff */
[----:B------:R-:W1:Y:S02]  /*7c80*/  SYNCS.PHASECHK.TRANS64.TRYWAIT P0, [R63+URZ+0x40], R4 ;  /* 0x000040043f0075a7 */ /* 0x000e6400080011ff */
[----:B-1----:R-:W-:Y:S05]  /*7c90*/  @!P0 BRA `(.L_x_120) ;  /* 0x0000002400848947 */ /* 0x002fea0003800000 */
.L_x_119:
[----:B------:R-:W-:Y:S05]  /*7ca0*/  BSYNC B0 ;  /* 0x0000000000007941 */ /* 0x000fea0003800000 */
.L_x_118:
[----:B------:R-:W-:Y:S02]  /*7cb0*/  ISETP.NE.AND P0, PT, R61, RZ, PT ;  /* 0x000000ff3d00720c */ /* 0x000fe40003f05270 */
[----:B------:R-:W-:Y:S11]  /*7cc0*/  IADD3 R46, PT, PT, R46, 0x1, RZ ;  /* 0x000000012e2e7810 */ /* 0x000ff60007ffe0ff */
[----:B-1----:R-:W-:Y:S01]  /*7cd0*/  @P0 IMAD.IADD R4, R92, 0x1, R3 ;  /* 0x000000015c040824 */ /* 0x002fe200078e0203 */
[----:B------:R-:W-:Y:S05]  /*7ce0*/  @P0 WARPSYNC.ALL ;  /* 0x0000000000000948 */ /* 0x000fea0003800000 */
[----:B------:R1:W3:Y:S04]  /*7cf0*/  @P0 LDSM.16.M88.4 R48, [R2+UR44+0x400] ;  /* 0x0004002c0230083b */ /* 0x0002e80008000200 */
[----:B------:R1:W4:Y:S04]  /*7d00*/  @P0 LDSM.16.M88.4 R56, [R0+0x400] ;  /* 0x000400000038083b */ /* 0x0003280000000200 */
[----:B------:R1:W1:Y:S04]  /*7d10*/  @P0 LDSM.16.M88.4 R64, [R3+0x400] ;  /* 0x000400000340083b */ /* 0x0002680000000200 */
[----:B------:R1:W1:Y:S02]  /*7d20*/  @P0 LDSM.16.M88.4 R72, [R4+0x400] ;  /* 0x000400000448083b */ /* 0x0002640000000200 */
.L_x_117:
[----:B------:R-:W-:Y:S05]  /*7d30*/  BSYNC B1 ;  /* 0x0000000000017941 */ /* 0x000fea0003800000 */
.L_x_116:
[----:B-1----:R-:W-:Y:S05]  /*7d40*/  VIADD R3, R39, 0x80 ;  /* 0x0000008027037836 */ /* 0x002fea0000000000 */
[----:B------:R-:W-:Y:S04]  /*7d50*/  SHF.R.U32.HI R3, RZ, 0x15, R3 ;  /* 0x00000015ff037819 */ /* 0x000fe80000011603 */
[----:B------:R-:W-:Y:S11]  /*7d60*/  LOP3.LUT P0, RZ, R3, 0x3, R82, 0x48, !PT ;  /* 0x0000000303ff7812 */ /* 0x000ff60007804852 */
[----:B------:R-:W-:Y:S02]  /*7d70*/  @!UPT UIADD3 URZ, UPT, UPT, URZ, URZ, URZ ;  /* 0x000000fffffff290 */ /* 0x000fe4000fffe0ff */
[----:B------:R-:W-:Y:S05]  /*7d80*/  @!P0 BRA `(.L_x_121) ;  /* 0x0000000000408947 */ /* 0x000fea0003800000 */
[----:B------:R-:W1:Y:S01]  /*7d90*/  LDCU.64 UR8, c[0x4][0x70] ;  /* 0x01000e00ff0877ac */ /* 0x000e620008000a00 */
[----:B------:R-:W-:Y:S01]  /*7da0*/  MOV R3, 0x0 ;  /* 0x0000000000037802 */ /* 0x000fe20000000f00 */
[----:B------:R-:W-:Y:S02]  /*7db0*/  HFMA2 R12, -RZ, RZ, 0, 5.9604644775390625e-08 ;  /* 0x00000001ff0c7431 */ /* 0x000fe400000001ff */
[----:B------:R-:W-:Y:S02]  /*7dc0*/  IMAD.MOV.U32 R8, RZ, RZ, 0x192 ;  /* 0x00000192ff087424 */ /* 0x000fe400078e00ff */
[----:B------:R-:W-:Y:S01]  /*7dd0*/  IMAD.MOV.U32 R13, RZ, RZ, RZ ;  /* 0x000000ffff0d7224 */ /* 0x000fe200078e00ff */
[----:B------:R-:W5:Y:S01]  /*7de0*/  LDCU.64 UR6, c[0x4][0x78] ;  /* 0x01000f00ff0677ac */ /* 0x000f620008000a00 */
[----:B------:R-:W2:Y:S01]  /*7df0*/  LDC.64 R2, c[0x4][R3] ;  /* 0x0100000003027b82 */ /* 0x000ea20000000a00 */
[----:B------:R-:W3:Y:S01]  /*7e00*/  LDCU.64 UR4, c[0x4][0x10] ;  /* 0x01000200ff0477ac */ /* 0x000ee20008000a00 */
[----:B-1----:R-:W-:Y:S01]  /*7e10*/  MOV R5, UR9 ;  /* 0x0000000900057c02 */ /* 0x002fe20008000f00 */
[----:B------:R-:W-:Y:S01]  /*7e20*/  IMAD.U32 R4, RZ, RZ, UR8 ;  /* 0x00000008ff047e24 */ /* 0x000fe2000f8e00ff */
[----:B-----5:R-:W-:Y:S01]  /*7e30*/  MOV R7, UR7 ;  /* 0x0000000700077c02 */ /* 0x020fe20008000f00 */
[----:B------:R-:W-:Y:S01]  /*7e40*/  IMAD.U32 R6, RZ, RZ, UR6 ;  /* 0x00000006ff067e24 */ /* 0x000fe2000f8e00ff */
[----:B---3--:R-:W-:Y:S01]  /*7e50*/  MOV R11, UR5 ;  /* 0x00000005000b7c02 */ /* 0x008fe20008000f00 */
[----:B------:R-:W-:Y:S02]  /*7e60*/  IMAD.U32 R10, RZ, RZ, UR4 ;  /* 0x00000004ff0a7e24 */ /* 0x000fe4000f8e00ff */
[----:B------:R-:W-:Y:S07]  /*7e70*/  LEPC R20, `(.L_x_121) ;  /* 0x000000001014794e */ /* 0x000fee0000000000 */
[----:B--2-4-:R-:W-:Y:S05]  /*7e80*/  CALL.ABS.NOINC R2 ;  /* 0x0000000002007343 */ /* 0x014fea0003c00000 */
.L_x_121:
[----:B------:R-:W-:Y:S05]  /*7e90*/  WARPSYNC.ALL ;  /* 0x0000000000007948 */ /* 0x000fea0003800000 */
[----:B------:R-:W-:Y:S01]  /*7ea0*/  R2UR UR4, R39 ;  /* 0x00000000270472ca */ /* 0x000fe200000e0000 */
[--C-:B---3--:R-:W-:Y:S01]  /*7eb0*/  HADD2.F32 R40, -RZ, R48.reuse.H0_H0 ;  /* 0x20000030ff287230 */ /* 0x108fe20000004100 */
[----:B------:R-:W-:Y:S01]  /*7ec0*/  ISETP.NE.AND P6, PT, R95, RZ, PT ;  /* 0x000000ff5f00720c */ /* 0x000fe20003fc5270 */
[----:B------:R-:W-:Y:S01]  /*7ed0*/  HADD2.F32 R43, -RZ, R48.H1_H1 ;  /* 0x30000030ff2b7230 */ /* 0x000fe20000004100 */
[----:B------:R-:W-:Y:S01]  /*7ee0*/  ISETP.NE.AND P0, PT, R94, RZ, PT ;  /* 0x000000ff5e00720c */ /* 0x000fe20003f05270 */
[----:B------:R-:W-:Y:S01]  /*7ef0*/  HADD2.F32 R42, -RZ, R49.H0_H0 ;  /* 0x20000031ff2a7230 */ /* 0x000fe20000004100 */
[----:B------:R-:W-:Y:S01]  /*7f00*/  MOV R63, UR45 ;  /* 0x0000002d003f7c02 */ /* 0x000fe20008000f00 */
[--C-:B------:R-:W-:Y:S01]  /*7f10*/  HADD2.F32 R45, -RZ, R51.reuse.H0_H0 ;  /* 0x20000033ff2d7230 */ /* 0x100fe20000004100 */
[----:B------:R-:W-:Y:S01]  /*7f20*/  BSSY.RECONVERGENT B0, `(.L_x_122) ;  /* 0x0000089000007945 */ /* 0x000fe20003800200 */
[----:B------:R-:W-:Y:S01]  /*7f30*/  HADD2.F32 R44, -RZ, R51.H1_H1 ;  /* 0x30000033ff2c7230 */ /* 0x000fe20000004100 */
[----:B------:R-:W-:Y:S03]  /*7f40*/  LEA R108, R46, UR44, 0x3 ;  /* 0x0000002c2e6c7c11 */ /* 0x000fe6000f8e18ff */
[----:B------:R-:W1:Y:S02]  /*7f50*/  LDTM.16dp256bit.x8 R4, tmem[UR4+0x80] ;  /* 0x00008004000479ee */ /* 0x000e6400081a0000 */
[----:B------:R-:W-:Y:S04]  /*7f60*/  @P6 LEA R63, R63, UR44, 0x3 ;  /* 0x0000002c3f3f6c11 */ /* 0x000fe8000f8e18ff */
[----:B------:R-:W-:Y:S02]  /*7f70*/  @P6 IADD3 R102, PT, PT, R63, 0x60, RZ ;  /* 0x000000603f666810 */ /* 0x000fe40007ffe0ff */
[----:B------:R-:W-:Y:S02]  /*7f80*/  @P6 SHF.L.U32 R63, R91, 0x1f, RZ ;  /* 0x0000001f5b3f6819 */ /* 0x000fe400000006ff */
[----:B------:R-:W-:Y:S01]  /*7f90*/  @P6 PRMT R102, R101, 0x654, R102 ;  /* 0x0000065465666816 */ /* 0x000fe20000000066 */
[C---:B-1----:R-:W-:Y:S01]  /*7fa0*/  FMUL R0, R38.reuse, R4 ;  /* 0x0000000426007220 */ /* 0x042fe20000400000 */
[C---:B------:R-:W-:Y:S01]  /*7fb0*/  FMUL R2, R38.reuse, R5 ;  /* 0x0000000526027220 */ /* 0x040fe20000400000 */
[C---:B------:R-:W-:Y:S01]  /*7fc0*/  FMUL R3, R38.reuse, R6 ;  /* 0x0000000626037220 */ /* 0x040fe20000400000 */
        /* <DEDUP_REMOVED lines=8> */
[----:B--2---:R-:W-:Y:S01]  /*8050*/  F2FP.F16.F32.PACK_AB R68, R2, R0 ;  /* 0x000000000244723e */ /* 0x004fe200000000ff */
[C---:B------:R-:W-:Y:S01]  /*8060*/  FFMA R7, R41.reuse, R40, R7 ;  /* 0x0000002829077223 */ /* 0x040fe20000000007 */
[----:B------:R-:W-:Y:S01]  /*8070*/  FFMA R4, R41, R43, R4 ;  /* 0x0000002b29047223 */ /* 0x000fe20000000004 */
[C---:B------:R-:W-:Y:S01]  /*8080*/  FMUL R5, R38.reuse, R9 ;  /* 0x0000000926057220 */ /* 0x040fe20000400000 */
[C---:B------:R-:W-:Y:S01]  /*8090*/  FMUL R6, R38.reuse, R10 ;  /* 0x0000000a26067220 */ /* 0x040fe20000400000 */
[C---:B------:R-:W-:Y:S01]  /*80a0*/  FMUL R11, R38.reuse, R11 ;  /* 0x0000000b260b7220 */ /* 0x040fe20000400000 */
[--C-:B----4-:R-:W-:Y:S01]  /*80b0*/  HADD2.F32 R40, -RZ, R56.reuse.H0_H0 ;  /* 0x20000038ff287230 */ /* 0x110fe20000004100 */
[----:B------:R-:W-:Y:S01]  /*80c0*/  F2FP.F16.F32.PACK_AB R69, R7, R3 ;  /* 0x000000030745723e */ /* 0x000fe200000000ff */
[C---:B------:R-:W-:Y:S01]  /*80d0*/  FFMA R5, R41.reuse, R42, R5 ;  /* 0x0000002a29057223 */ /* 0x040fe20000000005 */
[C---:B------:R-:W-:Y:S01]  /*80e0*/  FFMA R6, R41.reuse, R45, R6 ;  /* 0x0000002d29067223 */ /* 0x040fe20000000006 */
[----:B------:R-:W-:Y:S01]  /*80f0*/  FFMA R11, R41, R44, R11 ;  /* 0x0000002c290b7223 */ /* 0x000fe2000000000b */
[C---:B------:R-:W-:Y:S01]  /*8100*/  FMUL R8, R38.reuse, R12 ;  /* 0x0000000c26087220 */ /* 0x040fe20000400000 */
[----:B------:R-:W-:Y:S01]  /*8110*/  HADD2.F32 R42, -RZ, R56.H1_H1 ;  /* 0x30000038ff2a7230 */ /* 0x000fe20000004100 */
[----:B------:R-:W-:Y:S01]  /*8120*/  F2FP.F16.F32.PACK_AB R70, R5, R4 ;  /* 0x000000040546723e */ /* 0x000fe200000000ff */
[C---:B------:R-:W-:Y:S01]  /*8130*/  FMUL R9, R38.reuse, R13 ;  /* 0x0000000d26097220 */ /* 0x040fe20000400000 */
[----:B------:R-:W-:Y:S01]  /*8140*/  F2FP.F16.F32.PACK_AB R71, R11, R6 ;  /* 0x000000060b47723e */ /* 0x000fe200000000ff */
[C---:B------:R-:W-:Y:S01]  /*8150*/  FFMA R8, R41.reuse, R40, R8 ;  /* 0x0000002829087223 */ /* 0x040fe20000000008 */
[--C-:B------:R-:W-:Y:S02]  /*8160*/  HADD2.F32 R43, -RZ, R57.reuse.H0_H0 ;  /* 0x20000039ff2b7230 */ /* 0x100fe40000004100 */
[----:B------:R-:W-:Y:S01]  /*8170*/  FFMA R9, R41, R42, R9 ;  /* 0x0000002a29097223 */ /* 0x000fe20000000009 */
[C---:B------:R-:W-:Y:S01]  /*8180*/  FMUL R10, R38.reuse, R14 ;  /* 0x0000000e260a7220 */ /* 0x040fe20000400000 */
[----:B------:R-:W-:Y:S01]  /*8190*/  HADD2.F32 R40, -RZ, R57.H1_H1 ;  /* 0x30000039ff287230 */ /* 0x000fe20000004100 */
[----:B------:R1:W-:Y:S01]  /*81a0*/  STSM.16.M88.4 [R97+0x4400], R68 ;  /* 0x0044004461007844 */ /* 0x0003e20000000200 */
[C---:B------:R-:W-:Y:S01]  /*81b0*/  FMUL R15, R38.reuse, R15 ;  /* 0x0000000f260f7220 */ /* 0x040fe20000400000 */
[----:B------:R-:W-:Y:S01]  /*81c0*/  F2FP.F16.F32.PACK_AB R52, R9, R8 ;  /* 0x000000080934723e */ /* 0x000fe200000000ff */
[C---:B------:R-:W-:Y:S01]  /*81d0*/  FFMA R10, R41.reuse, R43, R10 ;  /* 0x0000002b290a7223 */ /* 0x040fe2000000000a */
[--C-:B------:R-:W-:Y:S02]  /*81e0*/  HADD2.F32 R42, -RZ, R58.reuse.H0_H0 ;  /* 0x2000003aff2a7230 */ /* 0x100fe40000004100 */
        /* <DEDUP_REMOVED lines=26> */
[----:B-1----:R-:W-:Y:S01]  /*8390*/  F2FP.F16.F32.PACK_AB R68, R17, R16 ;  /* 0x000000101144723e */ /* 0x002fe200000000ff */
        /* <DEDUP_REMOVED lines=45> */
[----:B------:R-:W-:Y:S05]  /*8670*/  F2FP.F16.F32.PACK_AB R107, R35, R30 ;  /* 0x0000001e236b723e */ /* 0x000fea00000000ff */
        /* <DEDUP_REMOVED lines=19> */
.L_x_123:
[----:B------:R-:W-:Y:S05]  /*87b0*/  BSYNC.RECONVERGENT B0 ;  /* 0x0000000000007941 */ /* 0x000fea0003800200 */
.L_x_122:
        /* <DEDUP_REMOVED lines=20> */
.L_x_127:
[----:B------:R-:W-:Y:S05]  /*8900*/  BSYNC B0 ;  /* 0x0000000000007941 */ /* 0x000fea0003800000 */
.L_x_126:
[----:B------:R-:W-:Y:S11]  /*8910*/  ISETP.NE.AND P0, PT, R61, RZ, PT ;  /* 0x000000ff3d00720c */ /* 0x000ff60003f05270 */
[----:B------:R-:W-:Y:S02]  /*8920*/  @!UPT UIADD3 URZ, UPT, UPT, URZ, URZ, URZ ;  /* 0x000000fffffff290 */ /* 0x000fe4000fffe0ff */
[----:B------:R-:W-:Y:S01]  /*8930*/  @P0 IADD3 R2, PT, PT, R92, R5, RZ ;  /* 0x000000055c020210 */ /* 0x000fe20007ffe0ff */
[----:B------:R-:W-:Y:S05]  /*8940*/  @P0 WARPSYNC.ALL ;  /* 0x0000000000000948 */ /* 0x000fea0003800000 */
[----:B------:R3:W4:Y:S04]  /*8950*/  @P0 LDSM.16.M88.4 R48, [R46+UR44+0x400] ;  /* 0x0004002c2e30083b */ /* 0x0007280008000200 */
[----:B------:R3:W1:Y:S04]  /*8960*/  @P0 LDSM.16.M88.4 R56, [R0+0x400] ;  /* 0x000400000038083b */ /* 0x0006680000000200 */
[----:B------:R3:W1:Y:S04]  /*8970*/  @P0 LDSM.16.M88.4 R64, [R5+0x400] ;  /* 0x000400000540083b */ /* 0x0006680000000200 */
[----:B------:R3:W1:Y:S02]  /*8980*/  @P0 LDSM.16.M88.4 R72, [R2+0x400] ;  /* 0x000400000248083b */ /* 0x0006640000000200 */
.L_x_125:
[----:B------:R-:W-:Y:S05]  /*8990*/  BSYNC B1 ;  /* 0x0000000000017941 */ /* 0x000fea0003800000 */
.L_x_124:
        /* <DEDUP_REMOVED lines=11> */
[----:B---3--:R-:W3:Y:S01]  /*8a50*/  LDC.64 R2, c[0x4][R3] ;  /* 0x0100000003027b82 */ /* 0x008ee20000000a00 */
[----:B------:R-:W2:Y:S01]  /*8a60*/  LDCU.64 UR4, c[0x4][0x10] ;  /* 0x01000200ff0477ac */ /* 0x000ea20008000a00 */
[----:B-1----:R-:W-:Y:S01]  /*8a70*/  MOV R5, UR9 ;  /* 0x0000000900057c02 */ /* 0x002fe20008000f00 */
[----:B------:R-:W-:Y:S01]  /*8a80*/  IMAD.U32 R4, RZ, RZ, UR8 ;  /* 0x00000008ff047e24 */ /* 0x000fe2000f8e00ff */
[----:B-----5:R-:W-:Y:S01]  /*8a90*/  MOV R7, UR7 ;  /* 0x0000000700077c02 */ /* 0x020fe20008000f00 */
[----:B------:R-:W-:Y:S01]  /*8aa0*/  IMAD.U32 R6, RZ, RZ, UR6 ;  /* 0x00000006ff067e24 */ /* 0x000fe2000f8e00ff */
[----:B--2---:R-:W-:Y:S01]  /*8ab0*/  MOV R11, UR5 ;  /* 0x00000005000b7c02 */ /* 0x004fe20008000f00 */
[----:B------:R-:W-:Y:S02]  /*8ac0*/  IMAD.U32 R10, RZ, RZ, UR4 ;  /* 0x00000004ff0a7e24 */ /* 0x000fe4000f8e00ff */
[----:B------:R-:W-:Y:S07]  /*8ad0*/  LEPC R20, `(.L_x_129) ;  /* 0x000000001014794e */ /* 0x000fee0000000000 */
[----:B---34-:R-:W-:Y:S05]  /*8ae0*/  CALL.ABS.NOINC R2 ;  /* 0x0000000002007343 */ /* 0x018fea0003c00000 */
.L_x_129:
[----:B------:R-:W-:Y:S01]  /*8af0*/  ISETP.NE.AND P0, PT, R94, RZ, PT ;  /* 0x000000ff5e00720c */ /* 0x000fe20003f05270 */
[----:B------:R-:W-:Y:S05]  /*8b00*/  WARPSYNC.ALL ;  /* 0x0000000000007948 */ /* 0x000fea0003800000 */
[----:B------:R-:W-:Y:S01]  /*8b10*/  R2UR UR4, R39 ;  /* 0x00000000270472ca */ /* 0x000fe200000e0000 */
[--C-:B----4-:R-:W-:Y:S01]  /*8b20*/  HADD2.F32 R40, -RZ, R48.reuse.H0_H0 ;  /* 0x20000030ff287230 */ /* 0x110fe20000004100 */
[----:B------:R-:W1:Y:S01]  /*8b30*/  S2UR UR6, SR_CgaCtaId ;  /* 0x00000000000679c3 */ /* 0x000e620000008800 */
[----:B------:R-:W-:Y:S01]  /*8b40*/  HADD2.F32 R42, -RZ, R48.H1_H1 ;  /* 0x30000030ff2a7230 */ /* 0x000fe20000004100 */
[----:B------:R-:W-:Y:S01]  /*8b50*/  R2UR UR5, R98 ;  /* 0x00000000620572ca */ /* 0x000fe200000e0000 */
[--C-:B------:R-:W-:Y:S01]  /*8b60*/  HADD2.F32 R43, -RZ, R49.reuse.H0_H0 ;  /* 0x20000031ff2b7230 */ /* 0x100fe20000004100 */
[----:B------:R-:W-:Y:S01]  /*8b70*/  BSSY.RECONVERGENT B0, `(.L_x_130) ;  /* 0x0000089000007945 */ /* 0x000fe20003800200 */
[----:B------:R-:W-:Y:S02]  /*8b80*/  HADD2.F32 R44, -RZ, R49.H1_H1 ;  /* 0x30000031ff2c7230 */ /* 0x000fe40000004100 */
[--C-:B------:R-:W-:Y:S02]  /*8b90*/  HADD2.F32 R45, -RZ, R50.reuse.H0_H0 ;  /* 0x20000032ff2d7230 */ /* 0x100fe40000004100 */
[----:B---3--:R-:W-:Y:S02]  /*8ba0*/  HADD2.F32 R46, -RZ, R50.H1_H1 ;  /* 0x30000032ff2e7230 */ /* 0x008fe40000004100 */
[----:B------:R-:W3:Y:S01]  /*8bb0*/  LDTM.16dp256bit.x8 R4, tmem[UR4+0xc0] ;  /* 0x0000c004000479ee */ /* 0x000ee200081a0000 */
[----:B------:R-:W-:Y:S01]  /*8bc0*/  NOP ;  /* 0x0000000000007918 */ /* 0x000fe20000000000 */
[--C-:B------:R-:W-:Y:S02]  /*8bd0*/  HADD2.F32 R47, -RZ, R51.reuse.H0_H0 ;  /* 0x20000033ff2f7230 */ /* 0x100fe40000004100 */
[----:B------:R-:W-:Y:S01]  /*8be0*/  UIADD3 UR4, UPT, UPT, UR5, 0xd0, URZ ;  /* 0x000000d005047890 */ /* 0x000fe2000fffe0ff */
[----:B------:R-:W-:Y:S02]  /*8bf0*/  HADD2.F32 R49, -RZ, R51.H1_H1 ;  /* 0x30000033ff317230 */ /* 0x000fe40000004100 */
[--C-:B------:R-:W-:Y:S02]  /*8c00*/  HADD2.F32 R48, -RZ, R56.reuse.H0_H0 ;  /* 0x20000038ff307230 */ /* 0x100fe40000004100 */
[----:B------:R-:W-:Y:S02]  /*8c10*/  HADD2.F32 R51, -RZ, R56.H1_H1 ;  /* 0x30000038ff337230 */ /* 0x000fe40000004100 */
[--C-:B------:R-:W-:Y:S02]  /*8c20*/  HADD2.F32 R50, -RZ, R57.reuse.H0_H0 ;  /* 0x20000039ff327230 */ /* 0x100fe40000004100 */
[----:B--2---:R-:W-:Y:S02]  /*8c30*/  HADD2.F32 R52, -RZ, R57.H1_H1 ;  /* 0x30000039ff347230 */ /* 0x004fe40000004100 */
[--C-:B------:R-:W-:Y:S02]  /*8c40*/  HADD2.F32 R53, -RZ, R58.reuse.H0_H0 ;  /* 0x2000003aff357230 */ /* 0x100fe40000004100 */
[----:B------:R-:W-:Y:S02]  /*8c50*/  HADD2.F32 R54, -RZ, R58.H1_H1 ;  /* 0x3000003aff367230 */ /* 0x000fe40000004100 */
[--C-:B------:R-:W-:Y:S02]  /*8c60*/  HADD2.F32 R55, -RZ, R59.reuse.H0_H0 ;  /* 0x2000003bff377230 */ /* 0x100fe40000004100 */
[----:B------:R-:W-:Y:S02]  /*8c70*/  HADD2.F32 R56, -RZ, R59.H1_H1 ;  /* 0x3000003bff387230 */ /* 0x000fe40000004100 */
[--C-:B------:R-:W-:Y:S01]  /*8c80*/  HADD2.F32 R57, -RZ, R64.reuse.H0_H0 ;  /* 0x20000040ff397230 */ /* 0x100fe20000004100 */
[----:B-1----:R-:W-:Y:S01]  /*8c90*/  UPRMT UR4, UR6, 0x654, UR4 ;  /* 0x0000065406047896 */ /* 0x002fe20008000004 */
[C---:B---3--:R-:W-:Y:S01]  /*8ca0*/  FMUL R4, R38.reuse, R4 ;  /* 0x0000000426047220 */ /* 0x048fe20000400000 */
[C---:B------:R-:W-:Y:S01]  /*8cb0*/  FMUL R5, R38.reuse, R5 ;  /* 0x0000000526057220 */ /* 0x040fe20000400000 */
[C---:B------:R-:W-:Y:S01]  /*8cc0*/  FMUL R6, R38.reuse, R6 ;  /* 0x0000000626067220 */ /* 0x040fe20000400000 */
[C---:B------:R-:W-:Y:S01]  /*8cd0*/  FMUL R7, R38.reuse, R7 ;  /* 0x0000000726077220 */ /* 0x040fe20000400000 */
[C---:B------:R-:W-:Y:S01]  /*8ce0*/  FFMA R4, R41.reuse, R40, R4 ;  /* 0x0000002829047223 */ /* 0x040fe20000000004 */
[C---:B------:R-:W-:Y:S01]  /*8cf0*/  FFMA R5, R41.reuse, R42, R5 ;  /* 0x0000002a29057223 */ /* 0x040fe20000000005 */
[C---:B------:R-:W-:Y:S01]  /*8d00*/  FFMA R6, R41.reuse, R43, R6 ;  /* 0x0000002b29067223 */ /* 0x040fe20000000006 */
[----:B------:R-:W-:Y:S01]  /*8d10*/  FFMA R7, R41, R44, R7 ;  /* 0x0000002c29077223 */ /* 0x000fe20000000007 */
[----:B------:R-:W-:Y:S01]  /*8d20*/  SYNCS.ARRIVE.TRANS64.RED.A1T0 RZ, [UR4], RZ ;  /* 0x000000ffffff79a7 */ /* 0x000fe20008100404 */
[C---:B------:R-:W-:Y:S01]  /*8d30*/  FMUL R8, R38.reuse, R8 ;  /* 0x0000000826087220 */ /* 0x040fe20000400000 */
[----:B------:R-:W-:Y:S01]  /*8d40*/  F2FP.F16.F32.PACK_AB R104, R5, R4 ;  /* 0x000000040568723e */ /* 0x000fe200000000ff */
[C---:B------:R-:W-:Y:S01]  /*8d50*/  FMUL R9, R38.reuse, R9 ;  /* 0x0000000926097220 */ /* 0x040fe20000400000 */
[----:B------:R-:W-:Y:S01]  /*8d60*/  F2FP.F16.F32.PACK_AB R105, R7, R6 ;  /* 0x000000060769723e */ /* 0x000fe200000000ff */
[C---:B------:R-:W-:Y:S01]  /*8d70*/  FFMA R8, R41.reuse, R45, R8 ;  /* 0x0000002d29087223 */ /* 0x040fe20000000008 */
[C---:B------:R-:W-:Y:S01]  /*8d80*/  FMUL R0, R38.reuse, R10 ;  /* 0x0000000a26007220 */ /* 0x040fe20000400000 */
[C---:B------:R-:W-:Y:S01]  /*8d90*/  FFMA R9, R41.reuse, R46, R9 ;  /* 0x0000002e29097223 */ /* 0x040fe20000000009 */
[C---:B------:R-:W-:Y:S01]  /*8da0*/  FMUL R2, R38.reuse, R11 ;  /* 0x0000000b26027220 */ /* 0x040fe20000400000 */
[C---:B------:R-:W-:Y:S01]  /*8db0*/  FMUL R3, R38.reuse, R12 ;  /* 0x0000000c26037220 */ /* 0x040fe20000400000 */
[----:B------:R-:W-:Y:S01]  /*8dc0*/  FFMA R0, R41, R47, R0 ;  /* 0x0000002f29007223 */ /* 0x000fe20000000000 */
[C---:B------:R-:W-:Y:S01]  /*8dd0*/  FMUL R10, R38.reuse, R13 ;  /* 0x0000000d260a7220 */ /* 0x040fe20000400000 */
[----:B------:R-:W-:Y:S01]  /*8de0*/  F2FP.F16.F32.PACK_AB R106, R9, R8 ;  /* 0x00000008096a723e */ /* 0x000fe200000000ff */
[C---:B------:R-:W-:Y:S01]  /*8df0*/  FFMA R2, R41.reuse, R49, R2 ;  /* 0x0000003129027223 */ /* 0x040fe20000000002 */
[C---:B------:R-:W-:Y:S01]  /*8e00*/  FFMA R3, R41.reuse, R48, R3 ;  /* 0x0000003029037223 */ /* 0x040fe20000000003 */
[C---:B------:R-:W-:Y:S01]  /*8e10*/  FFMA R10, R41.reuse, R51, R10 ;  /* 0x00000033290a7223 */ /* 0x040fe2000000000a */
[C---:B------:R-:W-:Y:S01]  /*8e20*/  FMUL R11, R38.reuse, R14 ;  /* 0x0000000e260b7220 */ /* 0x040fe20000400000 */
[----:B------:R-:W-:Y:S01]  /*8e30*/  FMUL R15, R38, R15 ;  /* 0x0000000f260f7220 */ /* 0x000fe20000400000 */
[----:B------:R-:W-:Y:S01]  /*8e40*/  F2FP.F16.F32.PACK_AB R107, R2, R0 ;  /* 0x00000000026b723e */ /* 0x000fe200000000ff */
[----:B------:R-:W-:Y:S01]  /*8e50*/  FMUL R12, R38, R16 ;  /* 0x00000010260c7220 */ /* 0x000fe20000400000 */
[----:B------:R-:W-:Y:S01]  /*8e60*/  F2FP.F16.F32.PACK_AB R108, R10, R3 ;  /* 0x000000030a6c723e */ /* 0x000fe200000000ff */
[C---:B------:R-:W-:Y:S01]  /*8e70*/  FFMA R11, R41.reuse, R50, R11 ;  /* 0x00000032290b7223 */ /* 0x040fe2000000000b */
[C---:B------:R-:W-:Y:S01]  /*8e80*/  FFMA R15, R41.reuse, R52, R15 ;  /* 0x00000034290f7223 */ /* 0x040fe2000000000f */
[----:B------:R1:W-:Y:S01]  /*8e90*/  STSM.16.M88.4 [R97+0x6400], R104 ;  /* 0x0064006861007844 */ /* 0x0003e20000000200 */
[----:B------:R-:W-:Y:S01]  /*8ea0*/  FFMA R12, R41, R53, R12 ;  /* 0x00000035290c7223 */ /* 0x000fe2000000000c */
[C---:B------:R-:W-:Y:S01]  /*8eb0*/  FMUL R13, R38.reuse, R17 ;  /* 0x00000011260d7220 */ /* 0x040fe20000400000 */
[C---:B------:R-:W-:Y:S01]  /*8ec0*/  FMUL R14, R38.reuse, R18 ;  /* 0x00000012260e7220 */ /* 0x040fe20000400000 */
[----:B------:R-:W-:Y:S01]  /*8ed0*/  F2FP.F16.F32.PACK_AB R109, R15, R11 ;  /* 0x0000000b0f6d723e */ /* 0x000fe200000000ff */
[C---:B------:R-:W-:Y:S01]  /*8ee0*/  FMUL R19, R38.reuse, R19 ;  /* 0x0000001326137220 */ /* 0x040fe20000400000 */
[C---:B------:R-:W-:Y:S01]  /*8ef0*/  FFMA R13, R41.reuse, R54, R13 ;  /* 0x00000036290d7223 */ /* 0x040fe2000000000d */
[C---:B------:R-:W-:Y:S01]  /*8f00*/  FFMA R14, R41.reuse, R55, R14 ;  /* 0x00000037290e7223 */ /* 0x040fe2000000000e */
[----:B------:R-:W-:Y:S02]  /*8f10*/  HADD2.F32 R58, -RZ, R64.H1_H1 ;  /* 0x30000040ff3a7230 */ /* 0x000fe40000004100 */
[----:B------:R-:W-:Y:S01]  /*8f20*/  FFMA R19, R41, R56, R19 ;  /* 0x0000003829137223 */ /* 0x000fe20000000013 */
[C---:B------:R-:W-:Y:S01]  /*8f30*/  FMUL R16, R38.reuse, R20 ;  /* 0x0000001426107220 */ /* 0x040fe20000400000 */
[----:B------:R-:W-:Y:S01]  /*8f40*/  F2FP.F16.F32.PACK_AB R110, R13, R12 ;  /* 0x0000000c0d6e723e */ /* 0x000fe200000000ff */
[--C-:B------:R-:W-:Y:S02]  /*8f50*/  HADD2.F32 R59, -RZ, R65.reuse.H0_H0 ;  /* 0x20000041ff3b7230 */ /* 0x100fe40000004100 */
[C---:B------:R-:W-:Y:S01]  /*8f60*/  FMUL R17, R38.reuse, R21 ;  /* 0x0000001526117220 */ /* 0x040fe20000400000 */
[----:B------:R-:W-:Y:S01]  /*8f70*/  F2FP.F16.F32.PACK_AB R111, R19, R14 ;  /* 0x0000000e136f723e */ /* 0x000fe200000000ff */
[C---:B------:R-:W-:Y:S01]  /*8f80*/  FFMA R16, R41.reuse, R57, R16 ;  /* 0x0000003929107223 */ /* 0x040fe20000000010 */
[----:B------:R-:W-:Y:S02]  /*8f90*/  HADD2.F32 R60, -RZ, R65.H1_H1 ;  /* 0x30000041ff3c7230 */ /* 0x000fe40000004100 */
[----:B------:R-:W-:Y:S01]  /*8fa0*/  FFMA R17, R41, R58, R17 ;  /* 0x0000003a29117223 */ /* 0x000fe20000000011 */
[C---:B------:R-:W-:Y:S01]  /*8fb0*/  FMUL R18, R38.reuse, R22 ;  /* 0x0000001626127220 */ /* 0x040fe20000400000 */
[----:B------:R1:W-:Y:S01]  /*8fc0*/  STSM.16.M88.4 [R96+0x6400], R108 ;  /* 0x0064006c60007844 */ /* 0x0003e20000000200 */
[--C-:B------:R-:W-:Y:S02]  /*8fd0*/  HADD2.F32 R61, -RZ, R66.reuse.H0_H0 ;  /* 0x20000042ff3d7230 */ /* 0x100fe40000004100 */
[C---:B------:R-:W-:Y:S01]  /*8fe0*/  FMUL R23, R38.reuse, R23 ;  /* 0x0000001726177220 */ /* 0x040fe20000400000 */
[----:B------:R-:W-:Y:S01]  /*8ff0*/  F2FP.F16.F32.PACK_AB R112, R17, R16 ;  /* 0x000000101170723e */ /* 0x000fe200000000ff */
[C---:B------:R-:W-:Y:S01]  /*9000*/  FFMA R18, R41.reuse, R59, R18 ;  /* 0x0000003b29127223 */ /* 0x040fe20000000012 */
[----:B------:R-:W-:Y:S02]  /*9010*/  HADD2.F32 R62, -RZ, R66.H1_H1 ;  /* 0x30000042ff3e7230 */ /* 0x000fe40000004100 */
[----:B------:R-:W-:Y:S01]  /*9020*/  FFMA R23, R41, R60, R23 ;  /* 0x0000003c29177223 */ /* 0x000fe20000000017 */
[C---:B------:R-:W-:Y:S01]  /*9030*/  FMUL R20, R38.reuse, R24 ;  /* 0x0000001826147220 */ /* 0x040fe20000400000 */
[--C-:B------:R-:W-:Y:S02]  /*9040*/  HADD2.F32 R63, -RZ, R67.reuse.H0_H0 ;  /* 0x20000043ff3f7230 */ /* 0x100fe40000004100 */
[C---:B------:R-:W-:Y:S01]  /*9050*/  FMUL R21, R38.reuse, R25 ;  /* 0x0000001926157220 */ /* 0x040fe20000400000 */
[----:B------:R-:W-:Y:S01]  /*9060*/  HADD2.F32 R64, -RZ, R67.H1_H1 ;  /* 0x30000043ff407230 */ /* 0x000fe20000004100 */
[----:B------:R-:W-:Y:S01]  /*9070*/  F2FP.F16.F32.PACK_AB R113, R23, R18 ;  /* 0x000000121771723e */ /* 0x000fe200000000ff */
[C---:B------:R-:W-:Y:S01]  /*9080*/  FFMA R20, R41.reuse, R61, R20 ;  /* 0x0000003d29147223 */ /* 0x040fe20000000014 */
        /* <DEDUP_REMOVED lines=8> */
[C---:B------:R-:W-:Y:S01]  /*9110*/  FFMA R22, R41.reuse, R63, R22 ;  /* 0x0000003f29167223 */ /* 0x040fe20000000016 */
[----:B------:R-:W-:Y:S02]  /*9120*/  HADD2.F32 R68, -RZ, R73.H1_H1 ;  /* 0x30000049ff447230 */ /* 0x000fe40000004100 */
[C---:B------:R-:W-:Y:S01]  /*9130*/  FMUL R26, R38.reuse, R30 ;  /* 0x0000001e261a7220 */ /* 0x040fe20000400000 */
[C---:B------:R-:W-:Y:S01]  /*9140*/  FFMA R27, R41.reuse, R64, R27 ;  /* 0x00000040291b7223 */ /* 0x040fe2000000001b */
        /* <DEDUP_REMOVED lines=34> */
[----:B------:R-:W-:Y:S02]  /*9370*/  UIADD3 UR9, UPT, UPT, UR49, 0xc0, URZ ;  /* 0x000000c031097890 */ /* 0x000fe4000fffe0ff */
[----:B------:R-:W-:Y:S01]  /*9380*/  UIADD3 UR8, UPT, UPT, UR44, 0x6400, URZ ;  /* 0x000064002c087890 */ /* 0x000fe2000fffe0ff */
[----:B------:R-:W-:Y:S01]  /*9390*/  UMOV UR10, UR50 ;  /* 0x00000032000a7c82 */ /* 0x000fe20008000000 */
[----:B------:R-:W-:Y:S01]  /*93a0*/  UMOV UR11, UR36 ;  /* 0x00000024000b7c82 */ /* 0x000fe20008000000 */
[----:B--2---:R-:W-:Y:S04]  /*93b0*/  UIADD3 UR4, UP0, UPT, UR6, 0x680, URZ ;  /* 0x0000068006047890 */ /* 0x004fe8000ff1e0ff */
[----:B------:R-:W-:Y:S09]  /*93c0*/  UIADD3.X UR5, UPT, UPT, URZ, UR7, URZ, UP0, !UPT ;  /* 0x00000007ff057290 */ /* 0x000ff200087fe4ff */
[----:B------:R2:W-:Y:S01]  /*93d0*/  UTMASTG.3D [UR8], [UR4] ;  /* 0x00000008040073b5 */ /* 0x0005e20008010000 */
[----:B------:R0:W-:Y:S01]  /*93e0*/  UTMACMDFLUSH ;  /* 0x00000000000079b7 */ /* 0x0001e20000000000 */
[----:B--2---:R-:W-:Y:S04]  /*93f0*/  DEPBAR.LE SB0, 0x1 ;  /* 0x000080400000791a */ /* 0x004fe80000000000 */
.L_x_131:
[----:B------:R-:W-:Y:S05]  /*9400*/  BSYNC.RECONVERGENT B0 ;  /* 0x0000000000007941 */ /* 0x000fea0003800200 */
.L_x_130:
[----:B------:R-:W-:Y:S01]  /*9410*/  BAR.SYNC.DEFER_BLOCKING 0x1, 0x80 ;  /* 0x0042000000007b1d */ /* 0x000fe20000010000 */
[----:B------:R-:W-:Y:S01]  /*9420*/  UISETP.NE.AND UP0, UPT, UR47, -0x4, UPT ;  /* 0xfffffffc2f00788c */ /* 0x000fe2000bf05270 */
[----:B------:R-:W-:Y:S08]  /*9430*/  IADD3 R0, PT, PT, R36, 0x1, RZ ;  /* 0x0000000124007810 */ /* 0x000ff00007ffe0ff */
[----:B------:R-:W-:Y:S05]  /*9440*/  BRA.U !UP0, `(.L_x_132) ;  /* 0x0000000108247547 */ /* 0x000fea000b800000 */
[----:B------:R-:W-:Y:S01]  /*9450*/  ISETP.NE.AND P0, PT, R95, RZ, PT ;  /* 0x000000ff5f00720c */ /* 0x000fe20003f05270 */
[----:B------:R-:W-:Y:S01]  /*9460*/  IMAD.U32 R2, RZ, RZ, UR46 ;  /* 0x0000002eff027e24 */ /* 0x000fe2000f8e00ff */
[----:B------:R-:W-:Y:S04]  /*9470*/  UIADD3 UR4, UPT, UPT, UR46, 0x1, URZ ;  /* 0x000000012e047890 */ /* 0x000fe8000fffe0ff */
[----:B------:R-:W-:Y:S04]  /*9480*/  UISETP.NE.AND UP0, UPT, UR4, 0x4, UPT ;  /* 0x000000040400788c */ /* 0x000fe8000bf05270 */
[----:B------:R-:W-:Y:S03]  /*9490*/  USEL UR46, UR4, URZ, UP0 ;  /* 0x000000ff042e7287 */ /* 0x000fe60008000000 */
[----:B------:R-:W-:Y:S05]  /*94a0*/  @P0 LEA R2, R2, UR44, 0x3 ;  /* 0x0000002c02020c11 */ /* 0x000fea000f8e18ff */
[----:B------:R-:W-:Y:S05]  /*94b0*/  @P0 VIADD R2, R2, 0x60 ;  /* 0x0000006002020836 */ /* 0x000fea0000000000 */
[----:B------:R-:W-:Y:S04]  /*94c0*/  @P0 PRMT R2, R101, 0x654, R2 ;  /* 0x0000065465020816 */ /* 0x000fe80000000002 */
[----:B------:R2:W-:Y:S03]  /*94d0*/  @P0 SYNCS.ARRIVE.TRANS64.RED.A1T0 RZ, [R2+URZ], RZ ;  /* 0x000000ff02ff09a7 */ /* 0x0005e600081004ff */
.L_x_132:
[----:B------:R-:W-:Y:S01]  /*94e0*/  R2UR UR5, R83 ;  /* 0x00000000530572ca */ /* 0x000fe200000e0000 */
[----:B------:R-:W-:Y:S01]  /*94f0*/  UISETP.NE.AND UP0, UPT, UR61, URZ, UPT ;  /* 0x000000ff3d00728c */ /* 0x000fe2000bf05270 */
[----:B------:R-:W-:Y:S01]  /*9500*/  R2UR UR4, R84 ;  /* 0x00000000540472ca */ /* 0x000fe200000e0000 */
[----:B------:R-:W-:Y:S01]  /*9510*/  UIADD3 UR47, UPT, UPT, UR47, 0x4, URZ ;  /* 0x000000042f2f7890 */ /* 0x000fe2000fffe0ff */
[----:B------:R-:W-:Y:S01]  /*9520*/  ISETP.NE.AND P0, PT, R88, 0x2, PT ;  /* 0x000000025800780c */ /* 0x000fe20003f05270 */
[----:B------:R-:W-:Y:S01]  /*9530*/  UMOV UR36, UR60 ;  /* 0x0000003c00247c82 */ /* 0x000fe20008000000 */
[----:B------:R-:W-:Y:S02]  /*9540*/  ISETP.NE.AND P1, PT, R0, 0x4, PT ;  /* 0x000000040000780c */ /* 0x000fe40003f25270 */
[----:B--2---:R-:W-:Y:S02]  /*9550*/  SEL R2, RZ, 0x1, P0 ;  /* 0x00000001ff027807 */ /* 0x004fe40000000000 */
[----:B------:R-:W-:Y:S02]  /*9560*/  SEL R3, RZ, 0x1, P1 ;  /* 0x00000001ff037807 */ /* 0x000fe40000800000 */
[----:B------:R-:W-:Y:S01]  /*9570*/  LOP3.LUT R89, R89, R2, RZ, 0x3c, !PT ;  /* 0x0000000259597212 */ /* 0x000fe200078e3cff */
[----:B------:R-:W-:Y:S01]  /*9580*/  UIADD3 UR20, UPT, UPT, UR37, UR5, URZ ;  /* 0x0000000525147290 */ /* 0x000fe2000fffe0ff */
[----:B------:R-:W-:Y:S01]  /*9590*/  LOP3.LUT R90, R90, R3, RZ, 0x3c, !PT ;  /* 0x000000035a5a7212 */ /* 0x000fe200078e3cff */
[----:B------:R-:W-:Y:S01]  /*95a0*/  UIADD3 UR16, UPT, UPT, UR38, UR4, URZ ;  /* 0x0000000426107290 */ /* 0x000fe2000fffe0ff */
[----:B------:R-:W-:Y:S02]  /*95b0*/  SEL R88, R88, RZ, P0 ;  /* 0x000000ff58587207 */ /* 0x000fe40000000000 */
[----:B------:R-:W-:Y:S01]  /*95c0*/  SEL R36, R0, RZ, P1 ;  /* 0x000000ff00247207 */ /* 0x000fe20000800000 */
[----:B------:R-:W-:Y:S08]  /*95d0*/  BRA.U UP0, `(.L_x_133) ;  /* 0xffffffbd009c7547 */ /* 0x000ff0000b83ffff */
[----:B------:R-:W-:-:S13]  /*95e0*/  R2UR UR4, R85 ;  /* 0x00000000550472ca */ /* 0x000fda00000e0000 */
[----:B------:R-:W-:-:S09]  /*95f0*/  UISETP.NE.AND UP0, UPT, UR4, URZ, UPT ;  /* 0x000000ff0400728c */ /* 0x000fd2000bf05270 */
[----:B------:R-:W-:Y:S05]  /*9600*/  BRA.U !UP0, `(.L_x_134) ;  /* 0x0000000108487547 */ /* 0x000fea000b800000 */
[----:B------:R-:W2:Y:S02]  /*9610*/  LDCU.64 UR4, c[0x0][0x890] ;  /* 0x00011200ff0477ac */ /* 0x000ea40008000a00 */
[----:B--2---:R-:W-:-:S04]  /*9620*/  UISETP.NE.U32.AND UP0, UPT, UR4, URZ, UPT ;  /* 0x000000ff0400728c */ /* 0x004fc8000bf05070 */
[----:B------:R-:W-:-:S09]  /*9630*/  UISETP.NE.AND.EX UP0, UPT, UR5, URZ, UPT, UP0 ;  /* 0x000000ff0500728c */ /* 0x000fd2000bf05300 */
[----:B------:R-:W-:Y:S05]  /*9640*/  BRA.U UP0, `(.L_x_135) ;  /* 0x00000001000c7547 */ /* 0x000fea000b800000 */
[----:B------:R-:W-:-:S13]  /*9650*/  FSETP.NEU.AND P0, PT, R41, RZ, PT ;  /* 0x000000ff2900720b */ /* 0x000fda0003f0d000 */
[----:B------:R-:W-:Y:S05]  /*9660*/  @!P0 EXIT ;  /* 0x000000000000894d */ /* 0x000fea0003800000 */
[----:B------:R-:W-:Y:S05]  /*9670*/  BRA `(.L_x_134) ;  /* 0x00000000002c7947 */ /* 0x000fea0003800000 */
.L_x_135:
[----:B------:R-:W-:Y:S01]  /*9680*/  ISETP.NE.AND P0, PT, R87, RZ, PT ;  /* 0x000000ff5700720c */ /* 0x000fe20003f05270 */
[----:B------:R-:W-:-:S12]  /*9690*/  BSSY.RECONVERGENT B0, `(.L_x_134) ;  /* 0x0000009000007945 */ /* 0x000fd80003800200 */
[----:B------:R-:W-:Y:S05]  /*96a0*/  @P0 BRA `(.L_x_136) ;  /* 0x0000000000140947 */ /* 0x000fea0003800000 */
[----:B------:R-:W2:Y:S02]  /*96b0*/  LDCU.64 UR4, c[0x0][0x888] ;  /* 0x00011100ff0477ac */ /* 0x000ea40008000a00 */
[----:B--2---:R-:W-:-:S04]  /*96c0*/  ISETP.NE.U32.AND P0, PT, RZ, UR4, PT ;  /* 0x00000004ff007c0c */ /* 0x004fc8000bf05070 */
[----:B------:R-:W-:-:S13]  /*96d0*/  ISETP.NE.AND.EX P0, PT, RZ, UR5, PT, P0 ;  /* 0x00000005ff007c0c */ /* 0x000fda000bf05300 */
[----:B------:R-:W-:Y:S05]  /*96e0*/  @!P0 EXIT ;  /* 0x000000000000894d */ /* 0x000fea0003800000 */
[----:B------:R-:W-:Y:S05]  /*96f0*/  BRA `(.L_x_137) ;  /* 0x0000000000087947 */ /* 0x000fea0003800000 */
.L_x_136:
[----:B------:R-:W-:-:S13]  /*9700*/  FSETP.NEU.AND P0, PT, R41, RZ, PT ;  /* 0x000000ff2900720b */ /* 0x000fda0003f0d000 */
[----:B------:R-:W-:Y:S05]  /*9710*/  @!P0 EXIT ;  /* 0x000000000000894d */ /* 0x000fea0003800000 */
.L_x_137:
[----:B------:R-:W-:Y:S05]  /*9720*/  BSYNC.RECONVERGENT B0 ;  /* 0x0000000000007941 */ /* 0x000fea0003800200 */
.L_x_134:
[----:B------:R-:W2:Y:S01]  /*9730*/  S2UR UR5, SR_CgaCtaId ;  /* 0x00000000000579c3 */ /* 0x000ea20000008800 */
[----:B------:R-:W-:Y:S01]  /*9740*/  ULEA UR4, UR46, UR44, 0x3 ;  /* 0x0000002c2e047291 */ /* 0x000fe2000f8e18ff */
[----:B------:R-:W-:-:S04]  /*9750*/  DEPBAR.LE SB0, 0x0 ;  /* 0x000080000000791a */ /* 0x000fc80000000000 */
[----:B------:R-:W-:-:S04]  /*9760*/  UIADD3 UR4, UPT, UPT, UR4, 0x60, URZ ;  /* 0x0000006004047890 */ /* 0x000fc8000fffe0ff */
[----:B--2---:R-:W-:-:S09]  /*9770*/  UPRMT UR4, UR5, 0x654, UR4 ;  /* 0x0000065405047896 */ /* 0x004fd20008000004 */
[----:B------:R-:W-:Y:S01]  /*9780*/  SYNCS.ARRIVE.TRANS64.RED.A1T0 RZ, [UR4], RZ ;  /* 0x000000ffffff79a7 */ /* 0x000fe20008100404 */
[----:B------:R-:W-:Y:S05]  /*9790*/  EXIT ;  /* 0x000000000000794d */ /* 0x000fea0003800000 */
.L_x_24:
[----:B-1----:R1:W3:Y:S02]  /*97a0*/  SYNCS.PHASECHK.TRANS64.TRYWAIT P0, [R0+URZ+0x100], R3 ;  /* 0x00010003000075a7 */ /* 0x0022e400080011ff */
[----:B---3--:R-:W-:Y:S05]  /*97b0*/  @!P0 NANOSLEEP.SYNCS 0x989680 ;  /* 0x009896800000895d */ /* 0x008fea0003900000 */
[----:B------:R-:W3:Y:S02]  /*97c0*/  @!P0 SYNCS.PHASECHK.TRANS64 P0, [R0+URZ+0x100], R3 ;  /* 0x00010003000085a7 */ /* 0x000ee400080010ff */
[----:B---3--:R-:W-:Y:S05]  /*97d0*/  @!P0 BRA `(.L_x_24) ;  /* 0xfffffffc00f08947 */ /* 0x008fea000383ffff */
[----:B------:R-:W-:Y:S05]  /*97e0*/  BRA `(.L_x_138) ;  /* 0xffffff80009c7947 */ /* 0x000fea000383ffff */
.L_x_27:
[----:B-1----:R-:W-:-:S07]  /*97f0*/  MOV R0, UR33 ;  /* 0x0000002100007c02 */ /* 0x002fce0008000f00 */
.L_x_139:
[----:B-1----:R1:W3:Y:S02]  /*9800*/  SYNCS.PHASECHK.TRANS64.TRYWAIT P0, [R0+URZ+0x20], R3 ;  /* 0x00002003000075a7 */ /* 0x0022e400080011ff */
[----:B---3--:R-:W-:Y:S05]  /*9810*/  @!P0 NANOSLEEP.SYNCS 0x989680 ;  /* 0x009896800000895d */ /* 0x008fea0003900000 */
[----:B------:R-:W3:Y:S02]  /*9820*/  @!P0 SYNCS.PHASECHK.TRANS64 P0, [R0+URZ+0x20], R3 ;  /* 0x00002003000085a7 */ /* 0x000ee400080010ff */
[----:B---3--:R-:W-:Y:S05]  /*9830*/  @!P0 BRA `(.L_x_139) ;  /* 0xfffffffc00f08947 */ /* 0x008fea000383ffff */
[----:B------:R-:W-:Y:S05]  /*9840*/  BRA `(.L_x_26) ;  /* 0xffffff8000e07947 */ /* 0x000fea000383ffff */
.L_x_34:
[----:B-1----:R-:W-:-:S07]  /*9850*/  MOV R0, UR17 ;  /* 0x0000001100007c02 */ /* 0x002fce0008000f00 */
.L_x_140:
[----:B-1----:R1:W3:Y:S02]  /*9860*/  SYNCS.PHASECHK.TRANS64.TRYWAIT P0, [R0+URZ+0x20], R3 ;  /* 0x00002003000075a7 */ /* 0x0022e400080011ff */
[----:B---3--:R-:W-:Y:S05]  /*9870*/  @!P0 NANOSLEEP.SYNCS 0x989680 ;  /* 0x009896800000895d */ /* 0x008fea0003900000 */
[----:B------:R-:W3:Y:S02]  /*9880*/  @!P0 SYNCS.PHASECHK.TRANS64 P0, [R0+URZ+0x20], R3 ;  /* 0x00002003000085a7 */ /* 0x000ee400080010ff */
[----:B---3--:R-:W-:Y:S05]  /*9890*/  @!P0 BRA `(.L_x_140) ;  /* 0xfffffffc00f08947 */ /* 0x008fea000383ffff */
[----:B------:R-:W-:Y:S05]  /*98a0*/  BRA `(.L_x_33) ;  /* 0xffffff8400a87947 */ /* 0x000fea000383ffff */
.L_x_39:
[----:B-1----:R1:W3:Y:S02]  /*98b0*/  SYNCS.PHASECHK.TRANS64.TRYWAIT P0, [R3+URZ+0x90], R0 ;  /* 0x00009000030075a7 */ /* 0x0022e400080011ff */
[----:B---3--:R-:W-:Y:S05]  /*98c0*/  @!P0 NANOSLEEP.SYNCS 0x989680 ;  /* 0x009896800000895d */ /* 0x008fea0003900000 */
[----:B------:R-:W3:Y:S02]  /*98d0*/  @!P0 SYNCS.PHASECHK.TRANS64 P0, [R3+URZ+0x90], R0 ;  /* 0x00009000030085a7 */ /* 0x000ee400080010ff */
[----:B---3--:R-:W-:Y:S05]  /*98e0*/  @!P0 BRA `(.L_x_39) ;  /* 0xfffffffc00f08947 */ /* 0x008fea000383ffff */
[----:B------:R-:W-:Y:S05]  /*98f0*/  BRA `(.L_x_141) ;  /* 0xffffff8800487947 */ /* 0x000fea000383ffff */
.L_x_43:
[----:B-1----:R-:W-:-:S07]  /*9900*/  MOV R0, UR4 ;  /* 0x0000000400007c02 */ /* 0x002fce0008000f00 */
.L_x_142:
[----:B-1----:R1:W3:Y:S02]  /*9910*/  SYNCS.PHASECHK.TRANS64.TRYWAIT P0, [R0+URZ], R3 ;  /* 0x00000003000075a7 */ /* 0x0022e400080011ff */
[----:B---3--:R-:W-:Y:S05]  /*9920*/  @!P0 NANOSLEEP.SYNCS 0x989680 ;  /* 0x009896800000895d */ /* 0x008fea0003900000 */
[----:B------:R-:W3:Y:S02]  /*9930*/  @!P0 SYNCS.PHASECHK.TRANS64 P0, [R0+URZ], R3 ;  /* 0x00000003000085a7 */ /* 0x000ee400080010ff */
[----:B---3--:R-:W-:Y:S05]  /*9940*/  @!P0 BRA `(.L_x_142) ;  /* 0xfffffffc00f08947 */ /* 0x008fea000383ffff */
[----:B------:R-:W-:Y:S05]  /*9950*/  BRA `(.L_x_143) ;  /* 0xffffff8c00f47947 */ /* 0x000fea000383ffff */
.L_x_44:
[----:B------:R-:W-:-:S07]  /*9960*/  MOV R0, UR5 ;  /* 0x0000000500007c02 */ /* 0x000fce0008000f00 */
.L_x_144:
[----:B-1----:R1:W3:Y:S02]  /*9970*/  SYNCS.PHASECHK.TRANS64.TRYWAIT P0, [R0+URZ], R3 ;  /* 0x00000003000075a7 */ /* 0x0022e400080011ff */
[----:B---3--:R-:W-:Y:S05]  /*9980*/  @!P0 NANOSLEEP.SYNCS 0x989680 ;  /* 0x009896800000895d */ /* 0x008fea0003900000 */
[----:B------:R-:W3:Y:S02]  /*9990*/  @!P0 SYNCS.PHASECHK.TRANS64 P0, [R0+URZ], R3 ;  /* 0x00000003000085a7 */ /* 0x000ee400080010ff */
[----:B---3--:R-:W-:Y:S05]  /*99a0*/  @!P0 BRA `(.L_x_144) ;  /* 0xfffffffc00f08947 */ /* 0x008fea000383ffff */
[----:B------:R-:W-:Y:S05]  /*99b0*/  BRA `(.L_x_145) ;  /* 0xffffff9000007947 */ /* 0x000fea000383ffff */
.L_x_45:
[----:B------:R-:W-:-:S07]  /*99c0*/  MOV R0, UR5 ;  /* 0x0000000500007c02 */ /* 0x000fce0008000f00 */
.L_x_146:
[----:B-1----:R1:W3:Y:S02]  /*99d0*/  SYNCS.PHASECHK.TRANS64.TRYWAIT P0, [R0+URZ], R3 ;  /* 0x00000003000075a7 */ /* 0x0022e400080011ff */
[----:B---3--:R-:W-:Y:S05]  /*99e0*/  @!P0 NANOSLEEP.SYNCS 0x989680 ;  /* 0x009896800000895d */ /* 0x008fea0003900000 */
[----:B------:R-:W3:Y:S02]  /*99f0*/  @!P0 SYNCS.PHASECHK.TRANS64 P0, [R0+URZ], R3 ;  /* 0x00000003000085a7 */ /* 0x000ee400080010ff */
[----:B---3--:R-:W-:Y:S05]  /*9a00*/  @!P0 BRA `(.L_x_146) ;  /* 0xfffffffc00f08947 */ /* 0x008fea000383ffff */
[----:B------:R-:W-:Y:S05]  /*9a10*/  BRA `(.L_x_147) ;  /* 0xffffff90000c7947 */ /* 0x000fea000383ffff */
.L_x_48:
[----:B--2---:R2:W3:Y:S02]  /*9a20*/  SYNCS.PHASECHK.TRANS64.TRYWAIT P0, [R2+URZ+0xf0], R5 ;  /* 0x0000f005020075a7 */ /* 0x0044e400080011ff */
[----:B---3--:R-:W-:Y:S05]  /*9a30*/  @!P0 NANOSLEEP.SYNCS 0x989680 ;  /* 0x009896800000895d */ /* 0x008fea0003900000 */
[----:B------:R-:W3:Y:S02]  /*9a40*/  @!P0 SYNCS.PHASECHK.TRANS64 P0, [R2+URZ+0xf0], R5 ;  /* 0x0000f005020085a7 */ /* 0x000ee400080010ff */
[----:B---3--:R-:W-:Y:S05]  /*9a50*/  @!P0 BRA `(.L_x_48) ;  /* 0xfffffffc00f08947 */ /* 0x008fea000383ffff */
[----:B------:R-:W-:Y:S05]  /*9a60*/  BRA `(.L_x_148) ;  /* 0xffffff9000707947 */ /* 0x000fea000383ffff */
.L_x_49:
[----:B------:R-:W-:-:S07]  /*9a70*/  MOV R2, UR4 ;  /* 0x0000000400027c02 */ /* 0x000fce0008000f00 */
.L_x_149:
[----:B--2---:R2:W3:Y:S02]  /*9a80*/  SYNCS.PHASECHK.TRANS64.TRYWAIT P0, [R2+URZ+0xa0], R5 ;  /* 0x0000a005020075a7 */ /* 0x0044e400080011ff */
[----:B---3--:R-:W-:Y:S05]  /*9a90*/  @!P0 NANOSLEEP.SYNCS 0x989680 ;  /* 0x009896800000895d */ /* 0x008fea0003900000 */
[----:B------:R-:W3:Y:S02]  /*9aa0*/  @!P0 SYNCS.PHASECHK.TRANS64 P0, [R2+URZ+0xa0], R5 ;  /* 0x0000a005020085a7 */ /* 0x000ee400080010ff */
[----:B---3--:R-:W-:Y:S05]  /*9ab0*/  @!P0 BRA `(.L_x_149) ;  /* 0xfffffffc00f08947 */ /* 0x008fea000383ffff */
[----:B------:R-:W-:Y:S05]  /*9ac0*/  BRA `(.L_x_150) ;  /* 0xffffff9000807947 */ /* 0x000fea000383ffff */
.L_x_50:
[----:B--2---:R2:W3:Y:S02]  /*9ad0*/  SYNCS.PHASECHK.TRANS64.TRYWAIT P1, [R2+URZ+0x90], R5 ;  /* 0x00009005020075a7 */ /* 0x0044e400080211ff */
[----:B---3--:R-:W-:Y:S05]  /*9ae0*/  @!P1 NANOSLEEP.SYNCS 0x989680 ;  /* 0x009896800000995d */ /* 0x008fea0003900000 */
[----:B------:R-:W3:Y:S02]  /*9af0*/  @!P1 SYNCS.PHASECHK.TRANS64 P1, [R2+URZ+0x90], R5 ;  /* 0x00009005020095a7 */ /* 0x000ee400080210ff */
[----:B---3--:R-:W-:Y:S05]  /*9b00*/  @!P1 BRA `(.L_x_50) ;  /* 0xfffffffc00f09947 */ /* 0x008fea000383ffff */
[----:B------:R-:W-:Y:S05]  /*9b10*/  BRA `(.L_x_151) ;  /* 0xffffff9000b07947 */ /* 0x000fea000383ffff */
.L_x_53:
[----:B------:R-:W-:-:S07]  /*9b20*/  MOV R0, UR4 ;  /* 0x0000000400007c02 */ /* 0x000fce0008000f00 */
.L_x_152:
[----:B--2---:R2:W3:Y:S02]  /*9b30*/  SYNCS.PHASECHK.TRANS64.TRYWAIT P0, [R0+URZ+0xa0], R3 ;  /* 0x0000a003000075a7 */ /* 0x0044e400080011ff */
[----:B---3--:R-:W-:Y:S05]  /*9b40*/  @!P0 NANOSLEEP.SYNCS 0x989680 ;  /* 0x009896800000895d */ /* 0x008fea0003900000 */
[----:B------:R-:W3:Y:S02]  /*9b50*/  @!P0 SYNCS.PHASECHK.TRANS64 P0, [R0+URZ+0xa0], R3 ;  /* 0x0000a003000085a7 */ /* 0x000ee400080010ff */
[----:B---3--:R-:W-:Y:S05]  /*9b60*/  @!P0 BRA `(.L_x_152) ;  /* 0xfffffffc00f08947 */ /* 0x008fea000383ffff */
[----:B------:R-:W-:Y:S05]  /*9b70*/  BRA `(.L_x_52) ;  /* 0xffffff9400047947 */ /* 0x000fea000383ffff */
.L_x_60:
[----:B-1----:R1:W2:Y:S02]  /*9b80*/  SYNCS.PHASECHK.TRANS64.TRYWAIT P1, [R0+URZ+0x90], R5 ;  /* 0x00009005000075a7 */ /* 0x0022a400080211ff */
[----:B--2---:R-:W-:Y:S05]  /*9b90*/  @!P1 NANOSLEEP.SYNCS 0x989680 ;  /* 0x009896800000995d */ /* 0x004fea0003900000 */
[----:B------:R-:W2:Y:S02]  /*9ba0*/  @!P1 SYNCS.PHASECHK.TRANS64 P1, [R0+URZ+0x90], R5 ;  /* 0x00009005000095a7 */ /* 0x000ea400080210ff */
[----:B--2---:R-:W-:Y:S05]  /*9bb0*/  @!P1 BRA `(.L_x_60) ;  /* 0xfffffffc00f09947 */ /* 0x004fea000383ffff */
[----:B------:R-:W-:Y:S05]  /*9bc0*/  BRA `(.L_x_153) ;  /* 0xffffff98007c7947 */ /* 0x000fea000383ffff */
.L_x_61:
[----:B------:R-:W-:-:S07]  /*9bd0*/  MOV R3, UR31 ;  /* 0x0000001f00037c02 */ /* 0x000fce0008000f00 */
.L_x_154:
[----:B-1----:R1:W2:Y:S02]  /*9be0*/  SYNCS.PHASECHK.TRANS64.TRYWAIT P0, [R3+URZ+0xd0], R0 ;  /* 0x0000d000030075a7 */ /* 0x0022a400080011ff */
[----:B--2---:R-:W-:Y:S05]  /*9bf0*/  @!P0 NANOSLEEP.SYNCS 0x989680 ;  /* 0x009896800000895d */ /* 0x004fea0003900000 */
[----:B------:R-:W2:Y:S02]  /*9c00*/  @!P0 SYNCS.PHASECHK.TRANS64 P0, [R3+URZ+0xd0], R0 ;  /* 0x0000d000030085a7 */ /* 0x000ea400080010ff */
[----:B--2---:R-:W-:Y:S05]  /*9c10*/  @!P0 BRA `(.L_x_154) ;  /* 0xfffffffc00f08947 */ /* 0x004fea000383ffff */
[----:B------:R-:W-:Y:S05]  /*9c20*/  BRA `(.L_x_155) ;  /* 0xffffff9800cc7947 */ /* 0x000fea000383ffff */
.L_x_64:
[----:B------:R-:W-:Y:S07]  /*9c30*/  MOV R0, UR5 ;  /* 0x0000000500007c02 */ /* 0x000fee0008000f00 */
.L_x_156:
[----:B-1----:R1:W2:Y:S02]  /*9c40*/  SYNCS.PHASECHK.TRANS64.TRYWAIT P0, [R0+URZ], R3 ;  /* 0x00000003000075a7 */ /* 0x0022a400080011ff */
[----:B--2---:R-:W-:Y:S05]  /*9c50*/  @!P0 NANOSLEEP.SYNCS 0x989680 ;  /* 0x009896800000895d */ /* 0x004fea0003900000 */
[----:B------:R-:W2:Y:S02]  /*9c60*/  @!P0 SYNCS.PHASECHK.TRANS64 P0, [R0+URZ], R3 ;  /* 0x00000003000085a7 */ /* 0x000ea400080010ff */
[----:B--2---:R-:W-:Y:S05]  /*9c70*/  @!P0 BRA `(.L_x_156) ;  /* 0xfffffffc00f08947 */ /* 0x004fea000383ffff */
[----:B------:R-:W-:Y:S05]  /*9c80*/  BRA `(.L_x_63) ;  /* 0xffffff9800e87947 */ /* 0x000fea000383ffff */
.L_x_67:
[----:B------:R-:W-:-:S07]  /*9c90*/  MOV R0, UR4 ;  /* 0x0000000400007c02 */ /* 0x000fce0008000f00 */
.L_x_157:
[----:B--2---:R2:W4:Y:S02]  /*9ca0*/  SYNCS.PHASECHK.TRANS64.TRYWAIT P0, [R0+URZ], R3 ;  /* 0x00000003000075a7 */ /* 0x00452400080011ff */
[----:B----4-:R-:W-:Y:S05]  /*9cb0*/  @!P0 NANOSLEEP.SYNCS 0x989680 ;  /* 0x009896800000895d */ /* 0x010fea0003900000 */
[----:B------:R-:W4:Y:S02]  /*9cc0*/  @!P0 SYNCS.PHASECHK.TRANS64 P0, [R0+URZ], R3 ;  /* 0x00000003000085a7 */ /* 0x000f2400080010ff */
[----:B----4-:R-:W-:Y:S05]  /*9cd0*/  @!P0 BRA `(.L_x_157) ;  /* 0xfffffffc00f08947 */ /* 0x010fea000383ffff */
[----:B------:R-:W-:Y:S05]  /*9ce0*/  BRA `(.L_x_158) ;  /* 0xffffff9c00c47947 */ /* 0x000fea000383ffff */
.L_x_68:
[----:B------:R-:W-:-:S07]  /*9cf0*/  MOV R0, UR5 ;  /* 0x0000000500007c02 */ /* 0x000fce0008000f00 */
.L_x_159:
[----:B-1----:R1:W2:Y:S02]  /*9d00*/  SYNCS.PHASECHK.TRANS64.TRYWAIT P0, [R0+URZ], R3 ;  /* 0x00000003000075a7 */ /* 0x0022a400080011ff */
[----:B--2---:R-:W-:Y:S05]  /*9d10*/  @!P0 NANOSLEEP.SYNCS 0x989680 ;  /* 0x009896800000895d */ /* 0x004fea0003900000 */
[----:B------:R-:W2:Y:S02]  /*9d20*/  @!P0 SYNCS.PHASECHK.TRANS64 P0, [R0+URZ], R3 ;  /* 0x00000003000085a7 */ /* 0x000ea400080010ff */
[----:B--2---:R-:W-:Y:S05]  /*9d30*/  @!P0 BRA `(.L_x_159) ;  /* 0xfffffffc00f08947 */ /* 0x004fea000383ffff */
[----:B------:R-:W-:Y:S05]  /*9d40*/  BRA `(.L_x_160) ;  /* 0xffffff9c00d07947 */ /* 0x000fea000383ffff */
.L_x_69:
[----:B------:R-:W-:-:S07]  /*9d50*/  MOV R0, UR5 ;  /* 0x0000000500007c02 */ /* 0x000fce0008000f00 */
.L_x_161:
[----:B-1----:R1:W2:Y:S02]  /*9d60*/  SYNCS.PHASECHK.TRANS64.TRYWAIT P0, [R0+URZ], R3 ;  /* 0x00000003000075a7 */ /* 0x0022a400080011ff */
[----:B--2---:R-:W-:Y:S05]  /*9d70*/  @!P0 NANOSLEEP.SYNCS 0x989680 ;  /* 0x009896800000895d */ /* 0x004fea0003900000 */
[----:B------:R-:W2:Y:S02]  /*9d80*/  @!P0 SYNCS.PHASECHK.TRANS64 P0, [R0+URZ], R3 ;  /* 0x00000003000085a7 */ /* 0x000ea400080010ff */
[----:B--2---:R-:W-:Y:S05]  /*9d90*/  @!P0 BRA `(.L_x_161) ;  /* 0xfffffffc00f08947 */ /* 0x004fea000383ffff */
[----:B------:R-:W-:Y:S05]  /*9da0*/  BRA `(.L_x_162) ;  /* 0xffffff9c00dc7947 */ /* 0x000fea000383ffff */
.L_x_70:
[----:B------:R-:W-:-:S07]  /*9db0*/  MOV R0, UR4 ;  /* 0x0000000400007c02 */ /* 0x000fce0008000f00 */
.L_x_163:
[----:B-1----:R1:W2:Y:S02]  /*9dc0*/  SYNCS.PHASECHK.TRANS64.TRYWAIT P0, [R0+URZ], R3 ;  /* 0x00000003000075a7 */ /* 0x0022a400080011ff */
[----:B--2---:R-:W-:Y:S05]  /*9dd0*/  @!P0 NANOSLEEP.SYNCS 0x989680 ;  /* 0x009896800000895d */ /* 0x004fea0003900000 */
[----:B------:R-:W2:Y:S02]  /*9de0*/  @!P0 SYNCS.PHASECHK.TRANS64 P0, [R0+URZ], R3 ;  /* 0x00000003000085a7 */ /* 0x000ea400080010ff */
[----:B--2---:R-:W-:Y:S05]  /*9df0*/  @!P0 BRA `(.L_x_163) ;  /* 0xfffffffc00f08947 */ /* 0x004fea000383ffff */
[----:B------:R-:W-:Y:S05]  /*9e00*/  BRA `(.L_x_164) ;  /* 0xffffff9c00e87947 */ /* 0x000fea000383ffff */
.L_x_75:
[----:B--2---:R2:W3:Y:S02]  /*9e10*/  SYNCS.PHASECHK.TRANS64.TRYWAIT P0, [R12+URZ+0x90], R9 ;  /* 0x000090090c0075a7 */ /* 0x0044e400080011ff */
[----:B---3--:R-:W-:Y:S05]  /*9e20*/  @!P0 NANOSLEEP.SYNCS 0x989680 ;  /* 0x009896800000895d */ /* 0x008fea0003900000 */
[----:B------:R-:W3:Y:S02]  /*9e30*/  @!P0 SYNCS.PHASECHK.TRANS64 P0, [R12+URZ+0x90], R9 ;  /* 0x000090090c0085a7 */ /* 0x000ee400080010ff */
[----:B---3--:R-:W-:Y:S05]  /*9e40*/  @!P0 BRA `(.L_x_75) ;  /* 0xfffffffc00f08947 */ /* 0x008fea000383ffff */
[----:B------:R-:W-:Y:S05]  /*9e50*/  BRA `(.L_x_165) ;  /* 0xffffffa400187947 */ /* 0x000fea000383ffff */
.L_x_78:
[----:B------:R-:W-:Y:S07]  /*9e60*/  MOV R0, UR21 ;  /* 0x0000001500007c02 */ /* 0x000fee0008000f00 */
.L_x_166:
[----:B--2---:R2:W3:Y:S02]  /*9e70*/  SYNCS.PHASECHK.TRANS64.TRYWAIT P2, [R0+URZ+0x88], R11 ;  /* 0x0000880b000075a7 */ /* 0x0044e400080411ff */
[----:B---3--:R-:W-:Y:S05]  /*9e80*/  @!P2 NANOSLEEP.SYNCS 0x989680 ;  /* 0x009896800000a95d */ /* 0x008fea0003900000 */
[----:B------:R-:W3:Y:S02]  /*9e90*/  @!P2 SYNCS.PHASECHK.TRANS64 P2, [R0+URZ+0x88], R11 ;  /* 0x0000880b0000a5a7 */ /* 0x000ee400080410ff */
[----:B---3--:R-:W-:Y:S05]  /*9ea0*/  @!P2 BRA `(.L_x_166) ;  /* 0xfffffffc00f0a947 */ /* 0x008fea000383ffff */
[----:B------:R-:W-:Y:S05]  /*9eb0*/  BRA `(.L_x_77) ;  /* 0xffffffa800807947 */ /* 0x000fea000383ffff */
.L_x_81:
[----:B--2---:R-:W-:Y:S07]  /*9ec0*/  MOV R0, UR21 ;  /* 0x0000001500007c02 */ /* 0x004fee0008000f00 */
.L_x_167:
[----:B--2---:R2:W3:Y:S02]  /*9ed0*/  SYNCS.PHASECHK.TRANS64.TRYWAIT P0, [R0+URZ+0x60], R9 ;  /* 0x00006009000075a7 */ /* 0x0044e400080011ff */
[----:B---3--:R-:W-:Y:S05]  /*9ee0*/  @!P0 NANOSLEEP.SYNCS 0x989680 ;  /* 0x009896800000895d */ /* 0x008fea0003900000 */
[----:B------:R-:W3:Y:S02]  /*9ef0*/  @!P0 SYNCS.PHASECHK.TRANS64 P0, [R0+URZ+0x60], R9 ;  /* 0x00006009000085a7 */ /* 0x000ee400080010ff */
[----:B---3--:R-:W-:Y:S05]  /*9f00*/  @!P0 BRA `(.L_x_167) ;  /* 0xfffffffc00f08947 */ /* 0x008fea000383ffff */
[----:B------:R-:W-:Y:S05]  /*9f10*/  BRA `(.L_x_168) ;  /* 0xffffffa800dc7947 */ /* 0x000fea000383ffff */
.L_x_82:
[----:B------:R-:W-:Y:S07]  /*9f20*/  MOV R0, UR21 ;  /* 0x0000001500007c02 */ /* 0x000fee0008000f00 */
.L_x_169:
[----:B--2---:R2:W3:Y:S02]  /*9f30*/  SYNCS.PHASECHK.TRANS64.TRYWAIT P0, [R0+URZ+0x68], R9 ;  /* 0x00006809000075a7 */ /* 0x0044e400080011ff */
[----:B---3--:R-:W-:Y:S05]  /*9f40*/  @!P0 NANOSLEEP.SYNCS 0x989680 ;  /* 0x009896800000895d */ /* 0x008fea0003900000 */
[----:B------:R-:W3:Y:S02]  /*9f50*/  @!P0 SYNCS.PHASECHK.TRANS64 P0, [R0+URZ+0x68], R9 ;  /* 0x00006809000085a7 */ /* 0x000ee400080010ff */
[----:B---3--:R-:W-:Y:S05]  /*9f60*/  @!P0 BRA `(.L_x_169) ;  /* 0xfffffffc00f08947 */ /* 0x008fea000383ffff */
[----:B------:R-:W-:Y:S05]  /*9f70*/  BRA `(.L_x_170) ;  /* 0xffffffac00147947 */ /* 0x000fea000383ffff */
.L_x_83:
[----:B------:R-:W-:Y:S07]  /*9f80*/  MOV R0, UR21 ;  /* 0x0000001500007c02 */ /* 0x000fee0008000f00 */
.L_x_171:
[----:B--2---:R2:W3:Y:S02]  /*9f90*/  SYNCS.PHASECHK.TRANS64.TRYWAIT P0, [R0+URZ+0x70], R9 ;  /* 0x00007009000075a7 */ /* 0x0044e400080011ff */
[----:B---3--:R-:W-:Y:S05]  /*9fa0*/  @!P0 NANOSLEEP.SYNCS 0x989680 ;  /* 0x009896800000895d */ /* 0x008fea0003900000 */
[----:B------:R-:W3:Y:S02]  /*9fb0*/  @!P0 SYNCS.PHASECHK.TRANS64 P0, [R0+URZ+0x70], R9 ;  /* 0x00007009000085a7 */ /* 0x000ee400080010ff */
[----:B---3--:R-:W-:Y:S05]  /*9fc0*/  @!P0 BRA `(.L_x_171) ;  /* 0xfffffffc00f08947 */ /* 0x008fea000383ffff */
[----:B------:R-:W-:Y:S05]  /*9fd0*/  BRA `(.L_x_172) ;  /* 0xffffffac00587947 */ /* 0x000fea000383ffff */
.L_x_84:
[----:B------:R-:W-:Y:S07]  /*9fe0*/  MOV R0, UR21 ;  /* 0x0000001500007c02 */ /* 0x000fee0008000f00 */
.L_x_173:
[----:B--2---:R2:W3:Y:S02]  /*9ff0*/  SYNCS.PHASECHK.TRANS64.TRYWAIT P0, [R0+URZ+0x78], R9 ;  /* 0x00007809000075a7 */ /* 0x0044e400080011ff */
[----:B---3--:R-:W-:Y:S05]  /*a000*/  @!P0 NANOSLEEP.SYNCS 0x989680 ;  /* 0x009896800000895d */ /* 0x008fea0003900000 */
[----:B------:R-:W3:Y:S02]  /*a010*/  @!P0 SYNCS.PHASECHK.TRANS64 P0, [R0+URZ+0x78], R9 ;  /* 0x00007809000085a7 */ /* 0x000ee400080010ff */
[----:B---3--:R-:W-:Y:S05]  /*a020*/  @!P0 BRA `(.L_x_173) ;  /* 0xfffffffc00f08947 */ /* 0x008fea000383ffff */
[----:B------:R-:W-:Y:S05]  /*a030*/  BRA `(.L_x_174) ;  /* 0xffffffac00987947 */ /* 0x000fea000383ffff */
.L_x_86:
[----:B------:R-:W-:-:S07]  /*a040*/  MOV R0, UR21 ;  /* 0x0000001500007c02 */ /* 0x000fce0008000f00 */
.L_x_175:
[----:B---3--:R3:W4:Y:S02]  /*a050*/  SYNCS.PHASECHK.TRANS64.TRYWAIT P0, [R0+URZ+0x60], R3 ;  /* 0x00006003000075a7 */ /* 0x00872400080011ff */
[----:B----4-:R-:W-:Y:S05]  /*a060*/  @!P0 NANOSLEEP.SYNCS 0x989680 ;  /* 0x009896800000895d */ /* 0x010fea0003900000 */
[----:B------:R-:W4:Y:S02]  /*a070*/  @!P0 SYNCS.PHASECHK.TRANS64 P0, [R0+URZ+0x60], R3 ;  /* 0x00006003000085a7 */ /* 0x000f2400080010ff */
[----:B----4-:R-:W-:Y:S05]  /*a080*/  @!P0 BRA `(.L_x_175) ;  /* 0xfffffffc00f08947 */ /* 0x010fea000383ffff */
[----:B------:R-:W-:Y:S05]  /*a090*/  BRA `(.L_x_176) ;  /* 0xffffffb000107947 */ /* 0x000fea000383ffff */
.L_x_87:
[----:B---3--:R-:W-:-:S07]  /*a0a0*/  MOV R0, UR21 ;  /* 0x0000001500007c02 */ /* 0x008fce0008000f00 */
.L_x_177:
[----:B---3--:R3:W4:Y:S02]  /*a0b0*/  SYNCS.PHASECHK.TRANS64.TRYWAIT P0, [R0+URZ+0x68], R3 ;  /* 0x00006803000075a7 */ /* 0x00872400080011ff */
[----:B----4-:R-:W-:Y:S05]  /*a0c0*/  @!P0 NANOSLEEP.SYNCS 0x989680 ;  /* 0x009896800000895d */ /* 0x010fea0003900000 */
[----:B------:R-:W4:Y:S02]  /*a0d0*/  @!P0 SYNCS.PHASECHK.TRANS64 P0, [R0+URZ+0x68], R3 ;  /* 0x00006803000085a7 */ /* 0x000f2400080010ff */
[----:B----4-:R-:W-:Y:S05]  /*a0e0*/  @!P0 BRA `(.L_x_177) ;  /* 0xfffffffc00f08947 */ /* 0x010fea000383ffff */
[----:B------:R-:W-:Y:S05]  /*a0f0*/  BRA `(.L_x_178) ;  /* 0xffffffb000007947 */ /* 0x000fea000383ffff */
.L_x_88:
[----:B---3--:R-:W-:-:S07]  /*a100*/  MOV R0, UR21 ;  /* 0x0000001500007c02 */ /* 0x008fce0008000f00 */
.L_x_179:
[----:B---3--:R3:W4:Y:S02]  /*a110*/  SYNCS.PHASECHK.TRANS64.TRYWAIT P0, [R0+URZ+0x70], R3 ;  /* 0x00007003000075a7 */ /* 0x00872400080011ff */
[----:B----4-:R-:W-:Y:S05]  /*a120*/  @!P0 NANOSLEEP.SYNCS 0x989680 ;  /* 0x009896800000895d */ /* 0x010fea0003900000 */
[----:B------:R-:W4:Y:S02]  /*a130*/  @!P0 SYNCS.PHASECHK.TRANS64 P0, [R0+URZ+0x70], R3 ;  /* 0x00007003000085a7 */ /* 0x000f2400080010ff */
[----:B----4-:R-:W-:Y:S05]  /*a140*/  @!P0 BRA `(.L_x_179) ;  /* 0xfffffffc00f08947 */ /* 0x010fea000383ffff */
[----:B------:R-:W-:Y:S05]  /*a150*/  BRA `(.L_x_180) ;  /* 0xffffffac00f07947 */ /* 0x000fea000383ffff */
.L_x_90:
[----:B-1----:R1:W2:Y:S02]  /*a160*/  SYNCS.PHASECHK.TRANS64.TRYWAIT P0, [R3+URZ+0x90], R0 ;  /* 0x00009000030075a7 */ /* 0x0022a400080011ff */
[----:B--2---:R-:W-:Y:S05]  /*a170*/  @!P0 NANOSLEEP.SYNCS 0x989680 ;  /* 0x009896800000895d */ /* 0x004fea0003900000 */
[----:B------:R-:W2:Y:S02]  /*a180*/  @!P0 SYNCS.PHASECHK.TRANS64 P0, [R3+URZ+0x90], R0 ;  /* 0x00009000030085a7 */ /* 0x000ea400080010ff */
[----:B--2---:R-:W-:Y:S05]  /*a190*/  @!P0 BRA `(.L_x_90) ;  /* 0xfffffffc00f08947 */ /* 0x004fea000383ffff */
[----:B------:R-:W-:Y:S05]  /*a1a0*/  BRA `(.L_x_181) ;  /* 0xffffffb000bc7947 */ /* 0x000fea000383ffff */
.L_x_101:
[----:B-1----:R-:W-:Y:S04]  /*a1b0*/  MOV R0, UR44 ;  /* 0x0000002c00007c02 */ /* 0x002fe80008000f00 */
[----:B------:R1:W2:Y:S03]  /*a1c0*/  SYNCS.PHASECHK.TRANS64.TRYWAIT P1, [R0+URZ+0x40], R5 ;  /* 0x00004005000075a7 */ /* 0x0002a600080211ff */
[----:B--2---:R-:W-:Y:S05]  /*a1d0*/  @!P1 NANOSLEEP.SYNCS 0x989680 ;  /* 0x009896800000995d */ /* 0x004fea0003900000 */
[----:B------:R-:W2:Y:S02]  /*a1e0*/  @!P1 SYNCS.PHASECHK.TRANS64 P1, [R0+URZ+0x40], R5 ;  /* 0x00004005000095a7 */ /* 0x000ea400080210ff */
[----:B--2---:R-:W-:Y:S05]  /*a1f0*/  @!P1 BRA `(.L_x_101) ;  /* 0xfffffffc00ec9947 */ /* 0x004fea000383ffff */
[----:B------:R-:W-:Y:S05]  /*a200*/  BRA `(.L_x_100) ;  /* 0xffffffc000507947 */ /* 0x000fea000383ffff */
.L_x_103:
[----:B-1----:R1:W4:Y:S02]  /*a210*/  SYNCS.PHASECHK.TRANS64.TRYWAIT P0, [R98+URZ+0xb0], R3 ;  /* 0x0000b003620075a7 */ /* 0x00232400080011ff */
[----:B----4-:R-:W-:Y:S05]  /*a220*/  @!P0 NANOSLEEP.SYNCS 0x989680 ;  /* 0x009896800000895d */ /* 0x010fea0003900000 */
[----:B------:R-:W4:Y:S02]  /*a230*/  @!P0 SYNCS.PHASECHK.TRANS64 P0, [R98+URZ+0xb0], R3 ;  /* 0x0000b003620085a7 */ /* 0x000f2400080010ff */
[----:B----4-:R-:W-:Y:S05]  /*a240*/  @!P0 BRA `(.L_x_103) ;  /* 0xfffffffc00f08947 */ /* 0x010fea000383ffff */
[----:B------:R-:W-:Y:S05]  /*a250*/  BRA `(.L_x_102) ;  /* 0xffffffc0007c7947 */ /* 0x000fea000383ffff */
.L_x_112:
[----:B--2---:R2:W3:Y:S02]  /*a260*/  SYNCS.PHASECHK.TRANS64.TRYWAIT P0, [R3+URZ+0x40], R0 ;  /* 0x00004000030075a7 */ /* 0x0044e400080011ff */
[----:B---3--:R-:W-:Y:S05]  /*a270*/  @!P0 NANOSLEEP.SYNCS 0x989680 ;  /* 0x009896800000895d */ /* 0x008fea0003900000 */
[----:B------:R-:W3:Y:S02]  /*a280*/  @!P0 SYNCS.PHASECHK.TRANS64 P0, [R3+URZ+0x40], R0 ;  /* 0x00004000030085a7 */ /* 0x000ee400080010ff */
[----:B---3--:R-:W-:Y:S05]  /*a290*/  @!P0 BRA `(.L_x_112) ;  /* 0xfffffffc00f08947 */ /* 0x008fea000383ffff */
[----:B------:R-:W-:Y:S05]  /*a2a0*/  BRA `(.L_x_111) ;  /* 0xffffffcc00607947 */ /* 0x000fea000383ffff */
.L_x_120:
[----:B-1----:R1:W3:Y:S02]  /*a2b0*/  SYNCS.PHASECHK.TRANS64.TRYWAIT P0, [R63+URZ+0x40], R4 ;  /* 0x000040043f0075a7 */ /* 0x0022e400080011ff */
[----:B---3--:R-:W-:Y:S05]  /*a2c0*/  @!P0 NANOSLEEP.SYNCS 0x989680 ;  /* 0x009896800000895d */ /* 0x008fea0003900000 */
[----:B------:R-:W3:Y:S02]  /*a2d0*/  @!P0 SYNCS.PHASECHK.TRANS64 P0, [R63+URZ+0x40], R4 ;  /* 0x000040043f0085a7 */ /* 0x000ee400080010ff */
[----:B---3--:R-:W-:Y:S05]  /*a2e0*/  @!P0 BRA `(.L_x_120) ;  /* 0xfffffffc00f08947 */ /* 0x008fea000383ffff */
[----:B------:R-:W-:Y:S05]  /*a2f0*/  BRA `(.L_x_119) ;  /* 0xffffffd800687947 */ /* 0x000fea000383ffff */
.L_x_128:
[----:B-1----:R1:W3:Y:S02]  /*a300*/  SYNCS.PHASECHK.TRANS64.TRYWAIT P0, [R108+URZ+0x40], R3 ;  /* 0x000040036c0075a7 */ /* 0x0022e400080011ff */
[----:B---3--:R-:W-:Y:S05]  /*a310*/  @!P0 NANOSLEEP.SYNCS 0x989680 ;  /* 0x009896800000895d */ /* 0x008fea0003900000 */
[----:B------:R-:W3:Y:S02]  /*a320*/  @!P0 SYNCS.PHASECHK.TRANS64 P0, [R108+URZ+0x40], R3 ;  /* 0x000040036c0085a7 */ /* 0x000ee400080010ff */
[----:B---3--:R-:W-:Y:S05]  /*a330*/  @!P0 BRA `(.L_x_128) ;  /* 0xfffffffc00f08947 */ /* 0x008fea000383ffff */
[----:B------:R-:W-:Y:S05]  /*a340*/  BRA `(.L_x_127) ;  /* 0xffffffe4006c7947 */ /* 0x000fea000383ffff */
        .weak           $__internal_0_$__cuda_sm10x_tcgen05_guardrail_trap_col_being_dealloced_not_returned_by_alloc
        .type           $__internal_0_$__cuda_sm10x_tcgen05_guardrail_trap_col_being_dealloced_not_returned_by_alloc,@function
        .size           $__internal_0_$__cuda_sm10x_tcgen05_guardrail_trap_col_being_dealloced_not_returned_by_alloc,($__internal_1_$__cuda_sm10x_tcgen05_guardrail_trap_phase_invalid_during_alloc - $__internal_0_$__cuda_sm10x_tcgen05_guardrail_trap_col_being_dealloced_not_returned_by_alloc)
$__internal_0_$__cuda_sm10x_tcgen05_guardrail_trap_col_being_dealloced_not_returned_by_alloc:
[----:B------:R-:W-:Y:S05]  /*a350*/  BPT.TRAP 0x1 ;  /* 0x000000040000795c */ /* 0x000fea0000300000 */
[----:B------:R-:W-:-:S04]  /*a360*/  HFMA2 R3, -RZ, RZ, 0, 0 ;  /* 0x00000000ff037431 */ /* 0x000fc800000001ff */
[----:B------:R-:W-:Y:S05]  /*a370*/  RET.REL.NODEC R2 `(_ZN7cutlass13device_kernelINS_4gemm6kernel13GemmUniversalIN4cute5tupleIJiiiiEEENS1_10collective13CollectiveMmaINS1_35MainloopSm100TmaUmmaWarpSpecializedILi4ELi2ELi4ENS5_IJNS4_1CILi2EEESB_NSA_ILi1EEEEEEEENS5_IJNSA_ILi64EEENSA_ILi256EEESF_EEENS_6half_tENS5_IJlSC_lEEESI_SJ_NS4_8TiledMMAINS4_8MMA_AtomIJNS4_20SM100_MMA_F16BF16_SSISI_SI_fLi64ELi256ELNS4_4UMMA5MajorE0ELSO_0ELNSN_7ScaleInE0ELSP_0EEEEEENS4_6LayoutINS5_IJSC_SC_SC_EEENS5_IJNSA_ILi0EEESU_SU_EEEEENS5_IJNS4_10UnderscoreESX_SX_EEEEENS4_23SM90_TMA_LOAD_MULTICASTENS4_14ComposedLayoutINS4_7SwizzleILi3ELi4ELi3EEENS4_18smem_ptr_flag_bitsILi16EEENSS_INS5_IJNSA_ILi8EEESF_EEENS5_IJSF_SC_EEEEEEEvNS4_8identityES10_S1A_vS1B_EENS_8epilogue10collective18CollectiveEpilogueINS1D_23Sm100TmaWarpSpecializedILi4ELi2ELi32ELb1ELb0EEEJSH_NS5_IJNSS_ISF_SC_EES1I_EEESI_SJ_SI_SJ_NS1D_6fusion15FusionCallbacksIS1H_NS1K_17LinearCombinationISI_fSI_fLNS_15FloatRoundStyleE2EEESH_S1J_JEEENS4_5SM1004TMEM4LOAD26SM100_TMEM_LOAD_16dp256b8xENS4_13SM90_TMA_LOADES1A_NS4_17SM75_U32x4_LDSM_NENS4_14SM90_TMA_STOREES1A_NS4_17SM90_U32x4_STSM_NENS4_39AutoVectorizingCopyWithAssumedAlignmentILi128EEEEEEvvEEEEvNT_6ParamsE) ;  /* 0xffffff5c02207950 */ /* 0x000fea0003c3ffff */
        .weak           $__internal_1_$__cuda_sm10x_tcgen05_guardrail_trap_phase_invalid_during_alloc
        .type           $__internal_1_$__cuda_sm10x_tcgen05_guardrail_trap_phase_invalid_during_alloc,@function
        .size           $__internal_1_$__cuda_sm10x_tcgen05_guardrail_trap_phase_invalid_during_alloc,($__internal_2_$__cuda_sm10x_tcgen05_guardrail_trap_unallocated_columns_being_dealloced - $__internal_1_$__cuda_sm10x_tcgen05_guardrail_trap_phase_invalid_during_alloc)
$__internal_1_$__cuda_sm10x_tcgen05_guardrail_trap_phase_invalid_during_alloc:
[----:B------:R-:W-:Y:S05]  /*a380*/  BPT.TRAP 0x1 ;  /* 0x000000040000795c */ /* 0x000fea0000300000 */
[----:B------:R-:W-:-:S04]  /*a390*/  MOV R5, 0x0 ;  /* 0x0000000000057802 */ /* 0x000fc80000000f00 */
[----:B------:R-:W-:Y:S05]  /*a3a0*/  RET.REL.NODEC R4 `(_ZN7cutlass13device_kernelINS_4gemm6kernel13GemmUniversalIN4cute5tupleIJiiiiEEENS1_10collective13CollectiveMmaINS1_35MainloopSm100TmaUmmaWarpSpecializedILi4ELi2ELi4ENS5_IJNS4_1CILi2EEESB_NSA_ILi1EEEEEEEENS5_IJNSA_ILi64EEENSA_ILi256EEESF_EEENS_6half_tENS5_IJlSC_lEEESI_SJ_NS4_8TiledMMAINS4_8MMA_AtomIJNS4_20SM100_MMA_F16BF16_SSISI_SI_fLi64ELi256ELNS4_4UMMA5MajorE0ELSO_0ELNSN_7ScaleInE0ELSP_0EEEEEENS4_6LayoutINS5_IJSC_SC_SC_EEENS5_IJNSA_ILi0EEESU_SU_EEEEENS5_IJNS4_10UnderscoreESX_SX_EEEEENS4_23SM90_TMA_LOAD_MULTICASTENS4_14ComposedLayoutINS4_7SwizzleILi3ELi4ELi3EEENS4_18smem_ptr_flag_bitsILi16EEENSS_INS5_IJNSA_ILi8EEESF_EEENS5_IJSF_SC_EEEEEEEvNS4_8identityES10_S1A_vS1B_EENS_8epilogue10collective18CollectiveEpilogueINS1D_23Sm100TmaWarpSpecializedILi4ELi2ELi32ELb1ELb0EEEJSH_NS5_IJNSS_ISF_SC_EES1I_EEESI_SJ_SI_SJ_NS1D_6fusion15FusionCallbacksIS1H_NS1K_17LinearCombinationISI_fSI_fLNS_15FloatRoundStyleE2EEESH_S1J_JEEENS4_5SM1004TMEM4LOAD26SM100_TMEM_LOAD_16dp256b8xENS4_13SM90_TMA_LOADES1A_NS4_17SM75_U32x4_LDSM_NENS4_14SM90_TMA_STOREES1A_NS4_17SM90_U32x4_STSM_NENS4_39AutoVectorizingCopyWithAssumedAlignmentILi128EEEEEEvvEEEEvNT_6ParamsE) ;  /* 0xffffff5c04147950 */ /* 0x000fea0003c3ffff */
        .weak           $__internal_2_$__cuda_sm10x_tcgen05_guardrail_trap_unallocated_columns_being_dealloced
        .type           $__internal_2_$__cuda_sm10x_tcgen05_guardrail_trap_unallocated_columns_being_dealloced,@function
        .size           $__internal_2_$__cuda_sm10x_tcgen05_guardrail_trap_unallocated_columns_being_dealloced,(.L_x_183 - $__internal_2_$__cuda_sm10x_tcgen05_guardrail_trap_unallocated_columns_being_dealloced)
$__internal_2_$__cuda_sm10x_tcgen05_guardrail_trap_unallocated_columns_being_dealloced:
[----:B------:R-:W-:Y:S05]  /*a3b0*/  BPT.TRAP 0x1 ;  /* 0x000000040000795c */ /* 0x000fea0000300000 */
[----:B------:R-:W-:-:S04]  /*a3c0*/  HFMA2 R3, -RZ, RZ, 0, 0 ;  /* 0x00000000ff037431 */ /* 0x000fc800000001ff */
[----:B------:R-:W-:Y:S05]  /*a3d0*/  RET.REL.NODEC R2 `(_ZN7cutlass13device_kernelINS_4gemm6kernel13GemmUniversalIN4cute5tupleIJiiiiEEENS1_10collective13CollectiveMmaINS1_35MainloopSm100TmaUmmaWarpSpecializedILi4ELi2ELi4ENS5_IJNS4_1CILi2EEESB_NSA_ILi1EEEEEEEENS5_IJNSA_ILi64EEENSA_ILi256EEESF_EEENS_6half_tENS5_IJlSC_lEEESI_SJ_NS4_8TiledMMAINS4_8MMA_AtomIJNS4_20SM100_MMA_F16BF16_SSISI_SI_fLi64ELi256ELNS4_4UMMA5MajorE0ELSO_0ELNSN_7ScaleInE0ELSP_0EEEEEENS4_6LayoutINS5_IJSC_SC_SC_EEENS5_IJNSA_ILi0EEESU_SU_EEEEENS5_IJNS4_10UnderscoreESX_SX_EEEEENS4_23SM90_TMA_LOAD_MULTICASTENS4_14ComposedLayoutINS4_7SwizzleILi3ELi4ELi3EEENS4_18smem_ptr_flag_bitsILi16EEENSS_INS5_IJNSA_ILi8EEESF_EEENS5_IJSF_SC_EEEEEEEvNS4_8identityES10_S1A_vS1B_EENS_8epilogue10collective18CollectiveEpilogueINS1D_23Sm100TmaWarpSpecializedILi4ELi2ELi32ELb1ELb0EEEJSH_NS5_IJNSS_ISF_SC_EES1I_EEESI_SJ_SI_SJ_NS1D_6fusion15FusionCallbacksIS1H_NS1K_17LinearCombinationISI_fSI_fLNS_15FloatRoundStyleE2EEESH_S1J_JEEENS4_5SM1004TMEM4LOAD26SM100_TMEM_LOAD_16dp256b8xENS4_13SM90_TMA_LOADES1A_NS4_17SM75_U32x4_LDSM_NENS4_14SM90_TMA_STOREES1A_NS4_17SM90_U32x4_STSM_NENS4_39AutoVectorizingCopyWithAssumedAlignmentILi128EEEEEEvvEEEEvNT_6ParamsE) ;  /* 0xffffff5c02087950 */ /* 0x000fea0003c3ffff */
.L_x_182:
[----:B------:R-:W-:-:S00]  /*a3e0*/  BRA `(.L_x_182) ;  /* 0xfffffffc00fc7947 */ /* 0x000fc0000383ffff */
[----:B------:R-:W-:-:S00]  /*a3f0*/  NOP ;  /* 0x0000000000007918 */ /* 0x000fc00000000000 */
        /* <DEDUP_REMOVED lines=8> */
.L_x_183:


//--------------------- .nv.global.init           --------------------------
	.section	.nv.global.init,"aw",@progbits
.nv.global.init:
	.type		$str$27,@object
	.size		$str$27,($str$28 - $str$27)
$str$27:
        /*0000*/ 	.byte	0x28, 0x61, 0x64, 0x64, 0x72, 0x65, 0x73, 0x73, 0x20, 0x26, 0x20, 0x6d, 0x61, 0x73, 0x6b, 0x29
        /*0010*/ 	.byte	0x20, 0x3d, 0x3d, 0x20, 0x30, 0x00
	.type		$str$28,@object
	.size		$str$28,($str$26 - $str$28)
$str$28:
        /*0016*/ 	.byte	0x2f, 0x74, 0x6d, 0x70, 0x2f, 0x63, 0x75, 0x74, 0x6c, 0x61, 0x73, 0x73, 0x5f, 0x73, 0x77, 0x65
        /*0026*/ 	.byte	0x65, 0x70, 0x5f, 0x73, 0x72, 0x63, 0x2f, 0x69, 0x6e, 0x63, 0x6c, 0x75, 0x64, 0x65, 0x2f, 0x63
        /*0036*/ 	.byte	0x75, 0x74, 0x65, 0x2f, 0x70, 0x6f, 0x69, 0x6e, 0x74, 0x65, 0x72, 0x5f, 0x66, 0x6c, 0x61, 0x67
        /*0046*/ 	.byte	0x67, 0x65, 0x64, 0x2e, 0x68, 0x70, 0x70, 0x00
	.type		$str$26,@object
	.size		$str$26,($str$25 - $str$26)
$str$26:
        /*004e*/ 	.byte	0x2f, 0x74, 0x6d, 0x70, 0x2f, 0x63, 0x75, 0x74, 0x6c, 0x61, 0x73, 0x73, 0x5f, 0x73, 0x77, 0x65
        /*005e*/ 	.byte	0x65, 0x70, 0x5f, 0x73, 0x72, 0x63, 0x2f, 0x69, 0x6e, 0x63, 0x6c, 0x75, 0x64, 0x65, 0x2f, 0x63
        /*006e*/ 	.byte	0x75, 0x74, 0x65, 0x2f, 0x61, 0x74, 0x6f, 0x6d, 0x2f, 0x63, 0x6f, 0x70, 0x79, 0x5f, 0x74, 0x72
        /*007e*/ 	.byte	0x61, 0x69, 0x74, 0x73, 0x5f, 0x73, 0x6d, 0x31, 0x30, 0x30, 0x2e, 0x68, 0x70, 0x70, 0x00
	.type		$str$25,@object
	.size		$str$25,(__unnamed_1 - $str$25)
$str$25:
        /*008d*/ 	.byte	0x28, 0x28, 0x75, 0x69, 0x6e, 0x74, 0x33, 0x32, 0x5f, 0x74, 0x28, 0x74, 0x68, 0x72, 0x65, 0x61
        /*009d*/ 	.byte	0x64, 0x49, 0x64, 0x78, 0x2e, 0x78, 0x29, 0x20, 0x2f, 0x20, 0x33, 0x32, 0x29, 0x20, 0x25, 0x20
        /*00ad*/ 	.byte	0x34, 0x29, 0x20, 0x3d, 0x3d, 0x20, 0x28, 0x28, 0x28, 0x74, 0x6d, 0x65, 0x6d, 0x5f, 0x61, 0x64
        /*00bd*/ 	.byte	0x64, 0x72, 0x20, 0x3e, 0x3e, 0x20, 0x31, 0x36, 0x29, 0x20, 0x2f, 0x20, 0x33, 0x32, 0x29, 0x20
        /*00cd*/ 	.byte	0x25, 0x20, 0x34, 0x29, 0x00
	.type		__unnamed_1,@object
	.size		__unnamed_1,(__unnamed_2 - __unnamed_1)
__unnamed_1:
        /*00d2*/ 	.byte	0x61, 0x75, 0x74, 0x6f, 0x20, 0x63, 0x75, 0x74, 0x65, 0x3a, 0x3a, 0x61, 0x73, 0x5f, 0x70, 0x6f
        /* <DEDUP_REMOVED lines=24> */
        /*0262*/ 	.byte	0x3e, 0x3e, 0x3e, 0x5d, 0x00
	.type		__unnamed_2,@object
	.size		__unnamed_2,(.L_2 - __unnamed_2)
__unnamed_2:
        /* <DEDUP_REMOVED lines=46> */
        /*0547*/ 	.byte	0x75, 0x74, 0x65, 0x3a, 0x3a, 0x43, 0x3c, 0x30, 0x3e, 0x3e, 0x3e, 0x3e, 0x5d, 0x00
.L_2:


//--------------------- .nv.shared._ZN7cutlass13device_kernelINS_4gemm6kernel13GemmUniversalIN4cute5tupleIJiiiiEEENS1_10collective13CollectiveMmaINS1_35MainloopSm100TmaUmmaWarpSpecializedILi4ELi2ELi4ENS5_IJNS4_1CILi2EEESB_NSA_ILi1EEEEEEEENS5_IJNSA_ILi64EEENSA_ILi256EEESF_EEENS_6half_tENS5_IJlSC_lEEESI_SJ_NS4_8TiledMMAINS4_8MMA_AtomIJNS4_20SM100_MMA_F16BF16_SSISI_SI_fLi64ELi256ELNS4_4UMMA5MajorE0ELSO_0ELNSN_7ScaleInE0ELSP_0EEEEEENS4_6LayoutINS5_IJSC_SC_SC_EEENS5_IJNSA_ILi0EEESU_SU_EEEEENS5_IJNS4_10UnderscoreESX_SX_EEEEENS4_23SM90_TMA_LOAD_MULTICASTENS4_14ComposedLayoutINS4_7SwizzleILi3ELi4ELi3EEENS4_18smem_ptr_flag_bitsILi16EEENSS_INS5_IJNSA_ILi8EEESF_EEENS5_IJSF_SC_EEEEEEEvNS4_8identityES10_S1A_vS1B_EENS_8epilogue10collective18CollectiveEpilogueINS1D_23Sm100TmaWarpSpecializedILi4ELi2ELi32ELb1ELb0EEEJSH_NS5_IJNSS_ISF_SC_EES1I_EEESI_SJ_SI_SJ_NS1D_6fusion15FusionCallbacksIS1H_NS1K_17LinearCombinationISI_fSI_fLNS_15FloatRoundStyleE2EEESH_S1J_JEEENS4_5SM1004TMEM4LOAD26SM100_TMEM_LOAD_16dp256b8xENS4_13SM90_TMA_LOADES1A_NS4_17SM75_U32x4_LDSM_NENS4_14SM90_TMA_STOREES1A_NS4_17SM90_U32x4_STSM_NENS4_39AutoVectorizingCopyWithAssumedAlignmentILi128EEEEEEvvEEEEvNT_6ParamsE --------------------------
	.section	.nv.shared._ZN7cutlass13device_kernelINS_4gemm6kernel13GemmUniversalIN4cute5tupleIJiiiiEEENS1_10collective13CollectiveMmaINS1_35MainloopSm100TmaUmmaWarpSpecializedILi4ELi2ELi4ENS5_IJNS4_1CILi2EEESB_NSA_ILi1EEEEEEEENS5_IJNSA_ILi64EEENSA_ILi256EEESF_EEENS_6half_tENS5_IJlSC_lEEESI_SJ_NS4_8TiledMMAINS4_8MMA_AtomIJNS4_20SM100_MMA_F16BF16_SSISI_SI_fLi64ELi256ELNS4_4UMMA5MajorE0ELSO_0ELNSN_7ScaleInE0ELSP_0EEEEEENS4_6LayoutINS5_IJSC_SC_SC_EEENS5_IJNSA_ILi0EEESU_SU_EEEEENS5_IJNS4_10UnderscoreESX_SX_EEEEENS4_23SM90_TMA_LOAD_MULTICASTENS4_14ComposedLayoutINS4_7SwizzleILi3ELi4ELi3EEENS4_18smem_ptr_flag_bitsILi16EEENSS_INS5_IJNSA_ILi8EEESF_EEENS5_IJSF_SC_EEEEEEEvNS4_8identityES10_S1A_vS1B_EENS_8epilogue10collective18CollectiveEpilogueINS1D_23Sm100TmaWarpSpecializedILi4ELi2ELi32ELb1ELb0EEEJSH_NS5_IJNSS_ISF_SC_EES1I_EEESI_SJ_SI_SJ_NS1D_6fusion15FusionCallbacksIS1H_NS1K_17LinearCombinationISI_fSI_fLNS_15FloatRoundStyleE2EEESH_S1J_JEEENS4_5SM1004TMEM4LOAD26SM100_TMEM_LOAD_16dp256b8xENS4_13SM90_TMA_LOADES1A_NS4_17SM75_U32x4_LDSM_NENS4_14SM90_TMA_STOREES1A_NS4_17SM90_U32x4_STSM_NENS4_39AutoVectorizingCopyWithAssumedAlignmentILi128EEEEEEvvEEEEvNT_6ParamsE,"aw",@nobits
	.sectionflags	@""
	.align	16
	.zero		1024


//--------------------- .nv.shared.reserved.0     --------------------------
	.section	.nv.shared.reserved.0,"aw",@nobits
	.weak		__nv_reservedSMEM_offset_0_alias
	.size		__nv_reservedSMEM_offset_0_alias, 0, 64
	.other		__nv_reservedSMEM_offset_0_alias,@"STO_CUDA_RESERVED_SHARED STV_DEFAULT"
__nv_reservedSMEM_offset_0_alias:
	.zero		0
.nv.shared.reserved.0:
	.zero		64
	.weak		__nv_reservedSMEM_tcgen05_partition
	.type		__nv_reservedSMEM_tcgen05_partition,@object
	.size		__nv_reservedSMEM_tcgen05_partition,(.L_0 - __nv_reservedSMEM_tcgen05_partition)
__nv_reservedSMEM_tcgen05_partition:
	.zero		32
.L_0:


//--------------------- .nv.global                --------------------------
	.section	.nv.global,"aw",@nobits
.nv.global:
	.type		_ZN39_INTERNAL_02eb659b_4_k_cu_c0a1d957_74534cute1_E,@object
	.size		_ZN39_INTERNAL_02eb659b_4_k_cu_c0a1d957_74534cute1_E,(_ZN39_INTERNAL_02eb659b_4_k_cu_c0a1d957_74534cuda3std3__45__cpo6cbeginE - _ZN39_INTERNAL_02eb659b_4_k_cu_c0a1d957_74534cute1_E)
_ZN39_INTERNAL_02eb659b_4_k_cu_c0a1d957_74534cute1_E:
	.zero		1
	.type		_ZN39_INTERNAL_02eb659b_4_k_cu_c0a1d957_74534cuda3std3__45__cpo6cbeginE,@object
	.size		_ZN39_INTERNAL_02eb659b_4_k_cu_c0a1d957_74534cuda3std3__45__cpo6cbeginE,(_ZN39_INTERNAL_02eb659b_4_k_cu_c0a1d957_74534cuda3std3__48in_placeE - _ZN39_INTERNAL_02eb659b_4_k_cu_c0a1d957_74534cuda3std3__45__cpo6cbeginE)
_ZN39_INTERNAL_02eb659b_4_k_cu_c0a1d957_74534cuda3std3__45__cpo6cbeginE:
	.zero		1
	.type		_ZN39_INTERNAL_02eb659b_4_k_cu_c0a1d957_74534cuda3std3__48in_placeE,@object
	.size		_ZN39_INTERNAL_02eb659b_4_k_cu_c0a1d957_74534cuda3std3__48in_placeE,(_ZN39_INTERNAL_02eb659b_4_k_cu_c0a1d957_74534cuda3std6ranges3__45__cpo9iter_moveE - _ZN39_INTERNAL_02eb659b_4_k_cu_c0a1d957_74534cuda3std3__48in_placeE)
_ZN39_INTERNAL_02eb659b_4_k_cu_c0a1d957_74534cuda3std3__48in_placeE:
	.zero		1
	.type		_ZN39_INTERNAL_02eb659b_4_k_cu_c0a1d957_74534cuda3std6ranges3__45__cpo9iter_moveE,@object
	.size		_ZN39_INTERNAL_02eb659b_4_k_cu_c0a1d957_74534cuda3std6ranges3__45__cpo9iter_moveE,(_ZN39_INTERNAL_02eb659b_4_k_cu_c0a1d957_74534cuda3std3__45__cpo5beginE - _ZN39_INTERNAL_02eb659b_4_k_cu_c0a1d957_74534cuda3std6ranges3__45__cpo9iter_moveE)
_ZN39_INTERNAL_02eb659b_4_k_cu_c0a1d957_74534cuda3std6ranges3__45__cpo9iter_moveE:
	.zero		1
	.type		_ZN39_INTERNAL_02eb659b_4_k_cu_c0a1d957_74534cuda3std3__45__cpo5beginE,@object
	.size		_ZN39_INTERNAL_02eb659b_4_k_cu_c0a1d957_74534cuda3std3__45__cpo5beginE,(_ZN39_INTERNAL_02eb659b_4_k_cu_c0a1d957_74534cuda3std3__441_GLOBAL__N__02eb659b_4_k_cu_c0a1d957_74536ignoreE - _ZN39_INTERNAL_02eb659b_4_k_cu_c0a1d957_74534cuda3std3__45__cpo5beginE)
_ZN39_INTERNAL_02eb659b_4_k_cu_c0a1d957_74534cuda3std3__45__cpo5beginE:
	.zero		1
	.type		_ZN39_INTERNAL_02eb659b_4_k_cu_c0a1d957_74534cuda3std3__441_GLOBAL__N__02eb659b_4_k_cu_c0a1d957_74536ignoreE,@object
	.size		_ZN39_INTERNAL_02eb659b_4_k_cu_c0a1d957_74534cuda3std3__441_GLOBAL__N__02eb659b_4_k_cu_c0a1d957_74536ignoreE,(_ZN39_INTERNAL_02eb659b_4_k_cu_c0a1d957_74534cute7productE - _ZN39_INTERNAL_02eb659b_4_k_cu_c0a1d957_74534cuda3std3__441_GLOBAL__N__02eb659b_4_k_cu_c0a1d957_74536ignoreE)
_ZN39_INTERNAL_02eb659b_4_k_cu_c0a1d957_74534cuda3std3__441_GLOBAL__N__02eb659b_4_k_cu_c0a1d957_74536ignoreE:
	.zero		1
	.type		_ZN39_INTERNAL_02eb659b_4_k_cu_c0a1d957_74534cute7productE,@object
	.size		_ZN39_INTERNAL_02eb659b_4_k_cu_c0a1d957_74534cute7productE,(_ZN39_INTERNAL_02eb659b_4_k_cu_c0a1d957_74534cuda3std3__45__cpo3endE - _ZN39_INTERNAL_02eb659b_4_k_cu_c0a1d957_74534cute7productE)
_ZN39_INTERNAL_02eb659b_4_k_cu_c0a1d957_74534cute7productE:
	.zero		1
	.type		_ZN39_INTERNAL_02eb659b_4_k_cu_c0a1d957_74534cuda3std3__45__cpo3endE,@object
	.size		_ZN39_INTERNAL_02eb659b_4_k_cu_c0a1d957_74534cuda3std3__45__cpo3endE,(_ZN39_INTERNAL_02eb659b_4_k_cu_c0a1d957_74534cuda3std3__419piecewise_constructE - _ZN39_INTERNAL_02eb659b_4_k_cu_c0a1d957_74534cuda3std3__45__cpo3endE)
_ZN39_INTERNAL_02eb659b_4_k_cu_c0a1d957_74534cuda3std3__45__cpo3endE:
	.zero		1
	.type		_ZN39_INTERNAL_02eb659b_4_k_cu_c0a1d957_74534cuda3std3__419piecewise_constructE,@object
	.size		_ZN39_INTERNAL_02eb659b_4_k_cu_c0a1d957_74534cuda3std3__419piecewise_constructE,(_ZN39_INTERNAL_02eb659b_4_k_cu_c0a1d957_74534cuda3std3__45__cpo4cendE - _ZN39_INTERNAL_02eb659b_4_k_cu_c0a1d957_74534cuda3std3__419piecewise_constructE)
_ZN39_INTERNAL_02eb659b_4_k_cu_c0a1d957_74534cuda3std3__419piecewise_constructE:
	.zero		1
	.type		_ZN39_INTERNAL_02eb659b_4_k_cu_c0a1d957_74534cuda3std3__45__cpo4cendE,@object
	.size		_ZN39_INTERNAL_02eb659b_4_k_cu_c0a1d957_74534cuda3std3__45__cpo4cendE,(_ZN39_INTERNAL_02eb659b_4_k_cu_c0a1d957_74534cuda3std6ranges3__45__cpo4swapE - _ZN39_INTERNAL_02eb659b_4_k_cu_c0a1d957_74534cuda3std3__45__cpo4cendE)
_ZN39_INTERNAL_02eb659b_4_k_cu_c0a1d957_74534cuda3std3__45__cpo4cendE:
	.zero		1
	.type		_ZN39_INTERNAL_02eb659b_4_k_cu_c0a1d957_74534cuda3std6ranges3__45__cpo4swapE,@object
	.size		_ZN39_INTERNAL_02eb659b_4_k_cu_c0a1d957_74534cuda3std6ranges3__45__cpo4swapE,(.L_10 - _ZN39_INTERNAL_02eb659b_4_k_cu_c0a1d957_74534cuda3std6ranges3__45__cpo4swapE)
_ZN39_INTERNAL_02eb659b_4_k_cu_c0a1d957_74534cuda3std6ranges3__45__cpo4swapE:
	.zero		1
.L_10:


//--------------------- .nv.constant0._ZN7cutlass13device_kernelINS_4gemm6kernel13GemmUniversalIN4cute5tupleIJiiiiEEENS1_10collective13CollectiveMmaINS1_35MainloopSm100TmaUmmaWarpSpecializedILi4ELi2ELi4ENS5_IJNS4_1CILi2EEESB_NSA_ILi1EEEEEEEENS5_IJNSA_ILi64EEENSA_ILi256EEESF_EEENS_6half_tENS5_IJlSC_lEEESI_SJ_NS4_8TiledMMAINS4_8MMA_AtomIJNS4_20SM100_MMA_F16BF16_SSISI_SI_fLi64ELi256ELNS4_4UMMA5MajorE0ELSO_0ELNSN_7ScaleInE0ELSP_0EEEEEENS4_6LayoutINS5_IJSC_SC_SC_EEENS5_IJNSA_ILi0EEESU_SU_EEEEENS5_IJNS4_10UnderscoreESX_SX_EEEEENS4_23SM90_TMA_LOAD_MULTICASTENS4_14ComposedLayoutINS4_7SwizzleILi3ELi4ELi3EEENS4_18smem_ptr_flag_bitsILi16EEENSS_INS5_IJNSA_ILi8EEESF_EEENS5_IJSF_SC_EEEEEEEvNS4_8identityES10_S1A_vS1B_EENS_8epilogue10collective18CollectiveEpilogueINS1D_23Sm100TmaWarpSpecializedILi4ELi2ELi32ELb1ELb0EEEJSH_NS5_IJNSS_ISF_SC_EES1I_EEESI_SJ_SI_SJ_NS1D_6fusion15FusionCallbacksIS1H_NS1K_17LinearCombinationISI_fSI_fLNS_15FloatRoundStyleE2EEESH_S1J_JEEENS4_5SM1004TMEM4LOAD26SM100_TMEM_LOAD_16dp256b8xENS4_13SM90_TMA_LOADES1A_NS4_17SM75_U32x4_LDSM_NENS4_14SM90_TMA_STOREES1A_NS4_17SM90_U32x4_STSM_NENS4_39AutoVectorizingCopyWithAssumedAlignmentILi128EEEEEEvvEEEEvNT_6ParamsE --------------------------
	.section	.nv.constant0._ZN7cutlass13device_kernelINS_4gemm6kernel13GemmUniversalIN4cute5tupleIJiiiiEEENS1_10collective13CollectiveMmaINS1_35MainloopSm100TmaUmmaWarpSpecializedILi4ELi2ELi4ENS5_IJNS4_1CILi2EEESB_NSA_ILi1EEEEEEEENS5_IJNSA_ILi64EEENSA_ILi256EEESF_EEENS_6half_tENS5_IJlSC_lEEESI_SJ_NS4_8TiledMMAINS4_8MMA_AtomIJNS4_20SM100_MMA_F16BF16_SSISI_SI_fLi64ELi256ELNS4_4UMMA5MajorE0ELSO_0ELNSN_7ScaleInE0ELSP_0EEEEEENS4_6LayoutINS5_IJSC_SC_SC_EEENS5_IJNSA_ILi0EEESU_SU_EEEEENS5_IJNS4_10UnderscoreESX_SX_EEEEENS4_23SM90_TMA_LOAD_MULTICASTENS4_14ComposedLayoutINS4_7SwizzleILi3ELi4ELi3EEENS4_18smem_ptr_flag_bitsILi16EEENSS_INS5_IJNSA_ILi8EEESF_EEENS5_IJSF_SC_EEEEEEEvNS4_8identityES10_S1A_vS1B_EENS_8epilogue10collective18CollectiveEpilogueINS1D_23Sm100TmaWarpSpecializedILi4ELi2ELi32ELb1ELb0EEEJSH_NS5_IJNSS_ISF_SC_EES1I_EEESI_SJ_SI_SJ_NS1D_6fusion15FusionCallbacksIS1H_NS1K_17LinearCombinationISI_fSI_fLNS_15FloatRoundStyleE2EEESH_S1J_JEEENS4_5SM1004TMEM4LOAD26SM100_TMEM_LOAD_16dp256b8xENS4_13SM90_TMA_LOADES1A_NS4_17SM75_U32x4_LDSM_NENS4_14SM90_TMA_STOREES1A_NS4_17SM90_U32x4_STSM_NENS4_39AutoVectorizingCopyWithAssumedAlignmentILi128EEEEEEvvEEEEvNT_6ParamsE,"a",@progbits
	.sectionflags	@""
	.align	4
.nv.constant0._ZN7cutlass13device_kernelINS_4gemm6kernel13GemmUniversalIN4cute5tupleIJiiiiEEENS1_10collective13CollectiveMmaINS1_35MainloopSm100TmaUmmaWarpSpecializedILi4ELi2ELi4ENS5_IJNS4_1CILi2EEESB_NSA_ILi1EEEEEEEENS5_IJNSA_ILi64EEENSA_ILi256EEESF_EEENS_6half_tENS5_IJlSC_lEEESI_SJ_NS4_8TiledMMAINS4_8MMA_AtomIJNS4_20SM100_MMA_F16BF16_SSISI_SI_fLi64ELi256ELNS4_4UMMA5MajorE0ELSO_0ELNSN_7ScaleInE0ELSP_0EEEEEENS4_6LayoutINS5_IJSC_SC_SC_EEENS5_IJNSA_ILi0EEESU_SU_EEEEENS5_IJNS4_10UnderscoreESX_SX_EEEEENS4_23SM90_TMA_LOAD_MULTICASTENS4_14ComposedLayoutINS4_7SwizzleILi3ELi4ELi3EEENS4_18smem_ptr_flag_bitsILi16EEENSS_INS5_IJNSA_ILi8EEESF_EEENS5_IJSF_SC_EEEEEEEvNS4_8identityES10_S1A_vS1B_EENS_8epilogue10collective18CollectiveEpilogueINS1D_23Sm100TmaWarpSpecializedILi4ELi2ELi32ELb1ELb0EEEJSH_NS5_IJNSS_ISF_SC_EES1I_EEESI_SJ_SI_SJ_NS1D_6fusion15FusionCallbacksIS1H_NS1K_17LinearCombinationISI_fSI_fLNS_15FloatRoundStyleE2EEESH_S1J_JEEENS4_5SM1004TMEM4LOAD26SM100_TMEM_LOAD_16dp256b8xENS4_13SM90_TMA_LOADES1A_NS4_17SM75_U32x4_LDSM_NENS4_14SM90_TMA_STOREES1A_NS4_17SM90_U32x4_STSM_NENS4_39AutoVectorizingCopyWithAssumedAlignmentILi128EEEEEEvvEEEEvNT_6ParamsE:
	.zero		2944


//--------------------- SYMBOLS --------------------------

	.type		.nv.reservedSmem.offset0,@object
	.size		.nv.reservedSmem.offset0,0x4
	.type		.nv.reservedSmem.cap,@object
	.size		.nv.reservedSmem.cap,0x4
	.type		__assertfail,@function
